//
// Generated by NVIDIA NVVM Compiler
//
// Compiler Build ID: CL-36424714
// Cuda compilation tools, release 13.0, V13.0.88
// Based on NVVM 20.0.0
//

.version 9.0
.target sm_100
.address_size 64

	// .globl	_Z7gpu_tfmPfS_iiPKfS1_PKiS3_S3_iiiiS1_S1_

.visible .entry _Z7gpu_tfmPfS_iiPKfS1_PKiS3_S3_iiiiS1_S1_(
	.param .u64 .ptr .align 1 _Z7gpu_tfmPfS_iiPKfS1_PKiS3_S3_iiiiS1_S1__param_0,
	.param .u64 .ptr .align 1 _Z7gpu_tfmPfS_iiPKfS1_PKiS3_S3_iiiiS1_S1__param_1,
	.param .u32 _Z7gpu_tfmPfS_iiPKfS1_PKiS3_S3_iiiiS1_S1__param_2,
	.param .u32 _Z7gpu_tfmPfS_iiPKfS1_PKiS3_S3_iiiiS1_S1__param_3,
	.param .u64 .ptr .align 1 _Z7gpu_tfmPfS_iiPKfS1_PKiS3_S3_iiiiS1_S1__param_4,
	.param .u64 .ptr .align 1 _Z7gpu_tfmPfS_iiPKfS1_PKiS3_S3_iiiiS1_S1__param_5,
	.param .u64 .ptr .align 1 _Z7gpu_tfmPfS_iiPKfS1_PKiS3_S3_iiiiS1_S1__param_6,
	.param .u64 .ptr .align 1 _Z7gpu_tfmPfS_iiPKfS1_PKiS3_S3_iiiiS1_S1__param_7,
	.param .u64 .ptr .align 1 _Z7gpu_tfmPfS_iiPKfS1_PKiS3_S3_iiiiS1_S1__param_8,
	.param .u32 _Z7gpu_tfmPfS_iiPKfS1_PKiS3_S3_iiiiS1_S1__param_9,
	.param .u32 _Z7gpu_tfmPfS_iiPKfS1_PKiS3_S3_iiiiS1_S1__param_10,
	.param .u32 _Z7gpu_tfmPfS_iiPKfS1_PKiS3_S3_iiiiS1_S1__param_11,
	.param .u32 _Z7gpu_tfmPfS_iiPKfS1_PKiS3_S3_iiiiS1_S1__param_12,
	.param .u64 .ptr .align 1 _Z7gpu_tfmPfS_iiPKfS1_PKiS3_S3_iiiiS1_S1__param_13,
	.param .u64 .ptr .align 1 _Z7gpu_tfmPfS_iiPKfS1_PKiS3_S3_iiiiS1_S1__param_14
)
{
	.reg .pred 	%p<30>;
	.reg .b32 	%r<119>;
	.reg .b32 	%f<142>;
	.reg .b64 	%rd<128>;

	ld.param.u32 	%r28, [_Z7gpu_tfmPfS_iiPKfS1_PKiS3_S3_iiiiS1_S1__param_2];
	ld.param.u32 	%r29, [_Z7gpu_tfmPfS_iiPKfS1_PKiS3_S3_iiiiS1_S1__param_3];
	ld.param.u64 	%rd22, [_Z7gpu_tfmPfS_iiPKfS1_PKiS3_S3_iiiiS1_S1__param_4];
	ld.param.u64 	%rd23, [_Z7gpu_tfmPfS_iiPKfS1_PKiS3_S3_iiiiS1_S1__param_5];
	ld.param.u64 	%rd24, [_Z7gpu_tfmPfS_iiPKfS1_PKiS3_S3_iiiiS1_S1__param_6];
	ld.param.u64 	%rd25, [_Z7gpu_tfmPfS_iiPKfS1_PKiS3_S3_iiiiS1_S1__param_7];
	ld.param.u64 	%rd26, [_Z7gpu_tfmPfS_iiPKfS1_PKiS3_S3_iiiiS1_S1__param_8];
	ld.param.u32 	%r33, [_Z7gpu_tfmPfS_iiPKfS1_PKiS3_S3_iiiiS1_S1__param_9];
	ld.param.u64 	%rd27, [_Z7gpu_tfmPfS_iiPKfS1_PKiS3_S3_iiiiS1_S1__param_13];
	ld.param.u64 	%rd28, [_Z7gpu_tfmPfS_iiPKfS1_PKiS3_S3_iiiiS1_S1__param_14];
	cvta.to.global.u64 	%rd1, %rd23;
	cvta.to.global.u64 	%rd2, %rd22;
	cvta.to.global.u64 	%rd3, %rd28;
	cvta.to.global.u64 	%rd4, %rd27;
	cvta.to.global.u64 	%rd5, %rd26;
	cvta.to.global.u64 	%rd6, %rd25;
	cvta.to.global.u64 	%rd7, %rd24;
	mov.u32 	%r34, %ctaid.x;
	mov.u32 	%r35, %ntid.x;
	mov.u32 	%r36, %tid.x;
	mad.lo.s32 	%r1, %r34, %r35, %r36;
	setp.ge.s32 	%p1, %r1, %r33;
	@%p1 bra 	$L__BB0_25;
	setp.lt.s32 	%p2, %r29, 1;
	mov.f32 	%f140, 0f00000000;
	mov.f32 	%f141, %f140;
	@%p2 bra 	$L__BB0_24;
	ld.param.u32 	%r111, [_Z7gpu_tfmPfS_iiPKfS1_PKiS3_S3_iiiiS1_S1__param_12];
	ld.param.u32 	%r110, [_Z7gpu_tfmPfS_iiPKfS1_PKiS3_S3_iiiiS1_S1__param_11];
	ld.param.u32 	%r109, [_Z7gpu_tfmPfS_iiPKfS1_PKiS3_S3_iiiiS1_S1__param_10];
	mul.lo.s32 	%r38, %r110, %r109;
	mul.lo.s32 	%r2, %r38, %r111;
	and.b32  	%r3, %r29, 3;
	setp.lt.u32 	%p3, %r29, 4;
	mov.f32 	%f141, 0f00000000;
	mov.b32 	%r118, 0;
	mov.f32 	%f140, %f141;
	@%p3 bra 	$L__BB0_13;
	and.b32  	%r40, %r29, 2147483644;
	neg.s32 	%r116, %r40;
	mul.lo.s32 	%r115, %r28, 3;
	shl.b32 	%r114, %r28, 1;
	add.s64 	%rd127, %rd7, 8;
	add.s64 	%rd126, %rd6, 8;
	add.s64 	%rd125, %rd3, 8;
	mov.f32 	%f141, 0f00000000;
	mov.b32 	%r113, 0;
	mov.u32 	%r112, %r28;
$L__BB0_4:
	.pragma "nounroll";
	ld.global.u32 	%r41, [%rd127+-8];
	add.s32 	%r42, %r41, -1;
	ld.global.u32 	%r43, [%rd126+-8];
	add.s32 	%r44, %r43, -1;
	mad.lo.s32 	%r45, %r2, %r42, %r1;
	mad.lo.s32 	%r46, %r2, %r44, %r1;
	mul.wide.s32 	%rd29, %r45, 4;
	add.s64 	%rd30, %rd5, %rd29;
	ld.global.u32 	%r47, [%rd30];
	mul.wide.s32 	%rd31, %r46, 4;
	add.s64 	%rd32, %rd5, %rd31;
	ld.global.u32 	%r48, [%rd32];
	add.s32 	%r12, %r48, %r47;
	add.s32 	%r49, %r12, -1;
	add.s64 	%rd33, %rd4, %rd29;
	ld.global.f32 	%f67, [%rd33];
	add.s64 	%rd34, %rd4, %rd31;
	ld.global.f32 	%f68, [%rd34];
	mul.f32 	%f3, %f67, %f68;
	setp.lt.s32 	%p4, %r12, 1;
	setp.gt.s32 	%p5, %r49, %r28;
	or.pred  	%p6, %p4, %p5;
	mov.f32 	%f118, 0f00000000;
	mov.f32 	%f119, %f118;
	@%p6 bra 	$L__BB0_6;
	ld.global.f32 	%f69, [%rd125+-8];
	mul.f32 	%f70, %f3, %f69;
	cvt.s64.s32 	%rd35, %r113;
	cvt.u64.u32 	%rd36, %r12;
	add.s64 	%rd37, %rd36, %rd35;
	shl.b64 	%rd38, %rd37, 2;
	add.s64 	%rd39, %rd2, %rd38;
	ld.global.f32 	%f71, [%rd39+-4];
	mul.f32 	%f118, %f70, %f71;
	add.s64 	%rd40, %rd1, %rd38;
	ld.global.f32 	%f72, [%rd40+-4];
	mul.f32 	%f119, %f70, %f72;
$L__BB0_6:
	add.f32 	%f8, %f140, %f118;
	add.f32 	%f9, %f141, %f119;
	ld.global.u32 	%r50, [%rd127+-4];
	add.s32 	%r51, %r50, -1;
	ld.global.u32 	%r52, [%rd126+-4];
	add.s32 	%r53, %r52, -1;
	mad.lo.s32 	%r54, %r2, %r51, %r1;
	mad.lo.s32 	%r55, %r2, %r53, %r1;
	mul.wide.s32 	%rd41, %r54, 4;
	add.s64 	%rd42, %rd5, %rd41;
	ld.global.u32 	%r56, [%rd42];
	mul.wide.s32 	%rd43, %r55, 4;
	add.s64 	%rd44, %rd5, %rd43;
	ld.global.u32 	%r57, [%rd44];
	add.s32 	%r13, %r57, %r56;
	add.s32 	%r58, %r13, -1;
	add.s64 	%rd45, %rd4, %rd41;
	ld.global.f32 	%f74, [%rd45];
	add.s64 	%rd46, %rd4, %rd43;
	ld.global.f32 	%f75, [%rd46];
	mul.f32 	%f10, %f74, %f75;
	setp.lt.s32 	%p7, %r13, 1;
	setp.gt.s32 	%p8, %r58, %r28;
	or.pred  	%p9, %p7, %p8;
	mov.f32 	%f120, 0f00000000;
	mov.f32 	%f121, %f120;
	@%p9 bra 	$L__BB0_8;
	ld.global.f32 	%f76, [%rd125+-4];
	mul.f32 	%f77, %f10, %f76;
	cvt.s64.s32 	%rd47, %r112;
	cvt.u64.u32 	%rd48, %r13;
	add.s64 	%rd49, %rd48, %rd47;
	shl.b64 	%rd50, %rd49, 2;
	add.s64 	%rd51, %rd2, %rd50;
	ld.global.f32 	%f78, [%rd51+-4];
	mul.f32 	%f120, %f77, %f78;
	add.s64 	%rd52, %rd1, %rd50;
	ld.global.f32 	%f79, [%rd52+-4];
	mul.f32 	%f121, %f77, %f79;
$L__BB0_8:
	add.f32 	%f15, %f8, %f120;
	add.f32 	%f16, %f9, %f121;
	ld.global.u32 	%r59, [%rd127];
	add.s32 	%r60, %r59, -1;
	ld.global.u32 	%r61, [%rd126];
	add.s32 	%r62, %r61, -1;
	mad.lo.s32 	%r63, %r2, %r60, %r1;
	mad.lo.s32 	%r64, %r2, %r62, %r1;
	mul.wide.s32 	%rd53, %r63, 4;
	add.s64 	%rd54, %rd5, %rd53;
	ld.global.u32 	%r65, [%rd54];
	mul.wide.s32 	%rd55, %r64, 4;
	add.s64 	%rd56, %rd5, %rd55;
	ld.global.u32 	%r66, [%rd56];
	add.s32 	%r14, %r66, %r65;
	add.s32 	%r67, %r14, -1;
	add.s64 	%rd57, %rd4, %rd53;
	ld.global.f32 	%f81, [%rd57];
	add.s64 	%rd58, %rd4, %rd55;
	ld.global.f32 	%f82, [%rd58];
	mul.f32 	%f17, %f81, %f82;
	setp.lt.s32 	%p10, %r14, 1;
	setp.gt.s32 	%p11, %r67, %r28;
	or.pred  	%p12, %p10, %p11;
	mov.f32 	%f122, 0f00000000;
	mov.f32 	%f123, %f122;
	@%p12 bra 	$L__BB0_10;
	ld.global.f32 	%f83, [%rd125];
	mul.f32 	%f84, %f17, %f83;
	cvt.s64.s32 	%rd59, %r114;
	cvt.u64.u32 	%rd60, %r14;
	add.s64 	%rd61, %rd60, %rd59;
	shl.b64 	%rd62, %rd61, 2;
	add.s64 	%rd63, %rd2, %rd62;
	ld.global.f32 	%f85, [%rd63+-4];
	mul.f32 	%f122, %f84, %f85;
	add.s64 	%rd64, %rd1, %rd62;
	ld.global.f32 	%f86, [%rd64+-4];
	mul.f32 	%f123, %f84, %f86;
$L__BB0_10:
	add.f32 	%f22, %f15, %f122;
	add.f32 	%f23, %f16, %f123;
	ld.global.u32 	%r68, [%rd127+4];
	add.s32 	%r69, %r68, -1;
	ld.global.u32 	%r70, [%rd126+4];
	add.s32 	%r71, %r70, -1;
	mad.lo.s32 	%r72, %r2, %r69, %r1;
	mad.lo.s32 	%r73, %r2, %r71, %r1;
	mul.wide.s32 	%rd65, %r72, 4;
	add.s64 	%rd66, %rd5, %rd65;
	ld.global.u32 	%r74, [%rd66];
	mul.wide.s32 	%rd67, %r73, 4;
	add.s64 	%rd68, %rd5, %rd67;
	ld.global.u32 	%r75, [%rd68];
	add.s32 	%r15, %r75, %r74;
	add.s32 	%r76, %r15, -1;
	add.s64 	%rd69, %rd4, %rd65;
	ld.global.f32 	%f88, [%rd69];
	add.s64 	%rd70, %rd4, %rd67;
	ld.global.f32 	%f89, [%rd70];
	mul.f32 	%f24, %f88, %f89;
	setp.lt.s32 	%p13, %r15, 1;
	setp.gt.s32 	%p14, %r76, %r28;
	or.pred  	%p15, %p13, %p14;
	mov.f32 	%f124, 0f00000000;
	mov.f32 	%f125, %f124;
	@%p15 bra 	$L__BB0_12;
	ld.global.f32 	%f90, [%rd125+4];
	mul.f32 	%f91, %f24, %f90;
	cvt.s64.s32 	%rd71, %r115;
	cvt.u64.u32 	%rd72, %r15;
	add.s64 	%rd73, %rd72, %rd71;
	shl.b64 	%rd74, %rd73, 2;
	add.s64 	%rd75, %rd2, %rd74;
	ld.global.f32 	%f92, [%rd75+-4];
	mul.f32 	%f124, %f91, %f92;
	add.s64 	%rd76, %rd1, %rd74;
	ld.global.f32 	%f93, [%rd76+-4];
	mul.f32 	%f125, %f91, %f93;
$L__BB0_12:
	and.b32  	%r118, %r29, 2147483644;
	add.f32 	%f140, %f22, %f124;
	add.f32 	%f141, %f23, %f125;
	add.s32 	%r116, %r116, 4;
	shl.b32 	%r77, %r28, 2;
	add.s32 	%r115, %r115, %r77;
	add.s32 	%r114, %r114, %r77;
	add.s32 	%r113, %r113, %r77;
	add.s32 	%r112, %r112, %r77;
	add.s64 	%rd127, %rd127, 16;
	add.s64 	%rd126, %rd126, 16;
	add.s64 	%rd125, %rd125, 16;
	setp.ne.s32 	%p16, %r116, 0;
	@%p16 bra 	$L__BB0_4;
$L__BB0_13:
	setp.eq.s32 	%p17, %r3, 0;
	@%p17 bra 	$L__BB0_24;
	setp.eq.s32 	%p18, %r3, 1;
	@%p18 bra 	$L__BB0_20;
	mul.wide.u32 	%rd77, %r118, 4;
	add.s64 	%rd17, %rd7, %rd77;
	ld.global.u32 	%r78, [%rd17];
	add.s32 	%r79, %r78, -1;
	add.s64 	%rd18, %rd6, %rd77;
	ld.global.u32 	%r80, [%rd18];
	add.s32 	%r81, %r80, -1;
	mad.lo.s32 	%r82, %r2, %r79, %r1;
	mad.lo.s32 	%r83, %r2, %r81, %r1;
	mul.wide.s32 	%rd78, %r82, 4;
	add.s64 	%rd79, %rd5, %rd78;
	ld.global.u32 	%r84, [%rd79];
	mul.wide.s32 	%rd80, %r83, 4;
	add.s64 	%rd81, %rd5, %rd80;
	ld.global.u32 	%r85, [%rd81];
	add.s32 	%r23, %r85, %r84;
	add.s32 	%r86, %r23, -1;
	add.s64 	%rd82, %rd4, %rd78;
	ld.global.f32 	%f96, [%rd82];
	add.s64 	%rd83, %rd4, %rd80;
	ld.global.f32 	%f97, [%rd83];
	mul.f32 	%f35, %f96, %f97;
	add.s64 	%rd19, %rd3, %rd77;
	setp.lt.s32 	%p19, %r23, 1;
	setp.gt.s32 	%p20, %r86, %r28;
	or.pred  	%p21, %p19, %p20;
	mov.f32 	%f130, 0f00000000;
	mov.f32 	%f131, %f130;
	@%p21 bra 	$L__BB0_17;
	ld.global.f32 	%f98, [%rd19];
	mul.f32 	%f99, %f35, %f98;
	mul.lo.s32 	%r87, %r118, %r28;
	cvt.s64.s32 	%rd84, %r87;
	cvt.u64.u32 	%rd85, %r23;
	add.s64 	%rd86, %rd85, %rd84;
	shl.b64 	%rd87, %rd86, 2;
	add.s64 	%rd88, %rd2, %rd87;
	ld.global.f32 	%f100, [%rd88+-4];
	mul.f32 	%f130, %f99, %f100;
	add.s64 	%rd89, %rd1, %rd87;
	ld.global.f32 	%f101, [%rd89+-4];
	mul.f32 	%f131, %f99, %f101;
$L__BB0_17:
	add.f32 	%f40, %f140, %f130;
	add.f32 	%f41, %f141, %f131;
	ld.global.u32 	%r88, [%rd17+4];
	add.s32 	%r89, %r88, -1;
	ld.global.u32 	%r90, [%rd18+4];
	add.s32 	%r91, %r90, -1;
	mad.lo.s32 	%r92, %r2, %r89, %r1;
	mad.lo.s32 	%r93, %r2, %r91, %r1;
	mul.wide.s32 	%rd90, %r92, 4;
	add.s64 	%rd91, %rd5, %rd90;
	ld.global.u32 	%r94, [%rd91];
	mul.wide.s32 	%rd92, %r93, 4;
	add.s64 	%rd93, %rd5, %rd92;
	ld.global.u32 	%r95, [%rd93];
	add.s32 	%r24, %r95, %r94;
	add.s32 	%r96, %r24, -1;
	add.s64 	%rd94, %rd4, %rd90;
	ld.global.f32 	%f103, [%rd94];
	add.s64 	%rd95, %rd4, %rd92;
	ld.global.f32 	%f104, [%rd95];
	mul.f32 	%f105, %f103, %f104;
	ld.global.f32 	%f106, [%rd19+4];
	mul.f32 	%f42, %f105, %f106;
	setp.lt.s32 	%p22, %r24, 1;
	setp.gt.s32 	%p23, %r96, %r28;
	or.pred  	%p24, %p22, %p23;
	mov.f32 	%f132, 0f00000000;
	mov.f32 	%f133, %f132;
	@%p24 bra 	$L__BB0_19;
	mad.lo.s32 	%r97, %r28, %r118, %r28;
	cvt.s64.s32 	%rd96, %r97;
	cvt.u64.u32 	%rd97, %r24;
	add.s64 	%rd98, %rd97, %rd96;
	shl.b64 	%rd99, %rd98, 2;
	add.s64 	%rd100, %rd2, %rd99;
	ld.global.f32 	%f107, [%rd100+-4];
	mul.f32 	%f132, %f42, %f107;
	add.s64 	%rd101, %rd1, %rd99;
	ld.global.f32 	%f108, [%rd101+-4];
	mul.f32 	%f133, %f42, %f108;
$L__BB0_19:
	add.f32 	%f140, %f40, %f132;
	add.f32 	%f141, %f41, %f133;
	add.s32 	%r118, %r118, 2;
$L__BB0_20:
	and.b32  	%r98, %r29, 1;
	setp.eq.b32 	%p25, %r98, 1;
	not.pred 	%p26, %p25;
	@%p26 bra 	$L__BB0_24;
	mul.wide.u32 	%rd102, %r118, 4;
	add.s64 	%rd103, %rd7, %rd102;
	ld.global.u32 	%r99, [%rd103];
	add.s32 	%r100, %r99, -1;
	add.s64 	%rd104, %rd6, %rd102;
	ld.global.u32 	%r101, [%rd104];
	add.s32 	%r102, %r101, -1;
	mad.lo.s32 	%r103, %r2, %r100, %r1;
	mad.lo.s32 	%r104, %r2, %r102, %r1;
	mul.wide.s32 	%rd105, %r103, 4;
	add.s64 	%rd106, %rd5, %rd105;
	ld.global.u32 	%r105, [%rd106];
	mul.wide.s32 	%rd107, %r104, 4;
	add.s64 	%rd108, %rd5, %rd107;
	ld.global.u32 	%r106, [%rd108];
	add.s32 	%r27, %r106, %r105;
	add.s32 	%r107, %r27, -1;
	add.s64 	%rd109, %rd4, %rd105;
	ld.global.f32 	%f110, [%rd109];
	add.s64 	%rd110, %rd4, %rd107;
	ld.global.f32 	%f111, [%rd110];
	mul.f32 	%f112, %f110, %f111;
	add.s64 	%rd111, %rd3, %rd102;
	ld.global.f32 	%f113, [%rd111];
	mul.f32 	%f53, %f112, %f113;
	setp.lt.s32 	%p27, %r27, 1;
	setp.gt.s32 	%p28, %r107, %r28;
	or.pred  	%p29, %p27, %p28;
	mov.f32 	%f138, 0f00000000;
	mov.f32 	%f139, %f138;
	@%p29 bra 	$L__BB0_23;
	mul.lo.s32 	%r108, %r118, %r28;
	cvt.s64.s32 	%rd112, %r108;
	cvt.u64.u32 	%rd113, %r27;
	add.s64 	%rd114, %rd113, %rd112;
	shl.b64 	%rd115, %rd114, 2;
	add.s64 	%rd116, %rd2, %rd115;
	ld.global.f32 	%f114, [%rd116+-4];
	mul.f32 	%f138, %f53, %f114;
	add.s64 	%rd117, %rd1, %rd115;
	ld.global.f32 	%f115, [%rd117+-4];
	mul.f32 	%f139, %f53, %f115;
$L__BB0_23:
	add.f32 	%f140, %f140, %f138;
	add.f32 	%f141, %f141, %f139;
$L__BB0_24:
	ld.param.u64 	%rd124, [_Z7gpu_tfmPfS_iiPKfS1_PKiS3_S3_iiiiS1_S1__param_1];
	ld.param.u64 	%rd123, [_Z7gpu_tfmPfS_iiPKfS1_PKiS3_S3_iiiiS1_S1__param_0];
	cvta.to.global.u64 	%rd118, %rd123;
	mul.wide.s32 	%rd119, %r1, 4;
	add.s64 	%rd120, %rd118, %rd119;
	st.global.f32 	[%rd120], %f140;
	cvta.to.global.u64 	%rd121, %rd124;
	add.s64 	%rd122, %rd121, %rd119;
	st.global.f32 	[%rd122], %f141;
$L__BB0_25:
	ret;

}


// ===== COMPILED SASS (sm_100) =====

	.target	sm_100

	.elftype	@"ET_EXEC"


//--------------------- .note.nv.tkinfo           --------------------------
	.section	.note.nv.tkinfo,"",@"SHT_NOTE"
	.sectionflags	@"SHF_NOTE_NV_TKINFO"
	.tkinfo
        /*0018*/ 	.word	0x00000002
        /*0030*/ 	.string	""
        /*0030*/ 	.string	"ptxas"
        /*0030*/ 	.string	"Cuda compilation tools, release 13.0, V13.0.88"
        /*0030*/ 	.string	"Build cuda_13.0.r13.0/compiler.36424714_0"
        /*0030*/ 	.string	"-arch sm_100 -m 64 "



//--------------------- .note.nv.cuinfo           --------------------------
	.section	.note.nv.cuinfo,"",@"SHT_NOTE"
	.sectionflags	@"SHF_NOTE_NV_CUINFO"
        /*0018*/ 	.short	0x0002
        /*001a*/ 	.short	0x0064
        /*001c*/ 	.short	0x0082
	.zero		2


//--------------------- .nv.info                  --------------------------
	.section	.nv.info,"",@"SHT_CUDA_INFO"
	.align	4


	//----- nvinfo : EIATTR_REGCOUNT
	.align		4
        /*0000*/ 	.byte	0x04, 0x2f
        /*0002*/ 	.short	(.L_1 - .L_0)
	.align		4
.L_0:
        /*0004*/ 	.word	index@(_Z7gpu_tfmPfS_iiPKfS1_PKiS3_S3_iiiiS1_S1_)
        /*0008*/ 	.word	0x00000020


	//----- nvinfo : EIATTR_FRAME_SIZE
	.align		4
.L_1:
        /*000c*/ 	.byte	0x04, 0x11
        /*000e*/ 	.short	(.L_3 - .L_2)
	.align		4
.L_2:
        /*0010*/ 	.word	index@(_Z7gpu_tfmPfS_iiPKfS1_PKiS3_S3_iiiiS1_S1_)
        /*0014*/ 	.word	0x00000000


	//----- nvinfo : EIATTR_MIN_STACK_SIZE
	.align		4
.L_3:
        /*0018*/ 	.byte	0x04, 0x12
        /*001a*/ 	.short	(.L_5 - .L_4)
	.align		4
.L_4:
        /*001c*/ 	.word	index@(_Z7gpu_tfmPfS_iiPKfS1_PKiS3_S3_iiiiS1_S1_)
        /*0020*/ 	.word	0x00000000
.L_5:


//--------------------- .nv.compat                --------------------------
	.section	.nv.compat,"",@"SHT_CUDA_COMPAT_INFO"
	.align	4
        /*0000*/ 	.byte	0x02, 0x09, 0x00, 0x00, 0x02, 0x02, 0x01, 0x00, 0x02, 0x05, 0x05, 0x00, 0x03, 0x07, 0x01, 0x01
        /*0010*/ 	.byte	0x02, 0x03, 0x00, 0x00, 0x02, 0x06, 0x01, 0x00, 0x04, 0x0b, 0x08, 0x00, 0x09, 0x00, 0x00, 0x00
        /*0020*/ 	.byte	0x00, 0x00, 0x00, 0x00


//--------------------- .nv.info._Z7gpu_tfmPfS_iiPKfS1_PKiS3_S3_iiiiS1_S1_ --------------------------
	.section	.nv.info._Z7gpu_tfmPfS_iiPKfS1_PKiS3_S3_iiiiS1_S1_,"",@"SHT_CUDA_INFO"
	.sectionflags	@""
	.align	4


	//----- nvinfo : EIATTR_CUDA_API_VERSION
	.align		4
        /*0000*/ 	.byte	0x04, 0x37
        /*0002*/ 	.short	(.L_7 - .L_6)
.L_6:
        /*0004*/ 	.word	0x00000082


	//----- nvinfo : EIATTR_KPARAM_INFO
	.align		4
.L_7:
        /*0008*/ 	.byte	0x04, 0x17
        /*000a*/ 	.short	(.L_9 - .L_8)
.L_8:
        /*000c*/ 	.word	0x00000000
        /*0010*/ 	.short	0x000e
        /*0012*/ 	.short	0x0058
        /*0014*/ 	.byte	0x00, 0xf5, 0x21, 0x00


	//----- nvinfo : EIATTR_KPARAM_INFO
	.align		4
.L_9:
        /*0018*/ 	.byte	0x04, 0x17
        /*001a*/ 	.short	(.L_11 - .L_10)
.L_10:
        /*001c*/ 	.word	0x00000000
        /*0020*/ 	.short	0x000d
        /*0022*/ 	.short	0x0050
        /*0024*/ 	.byte	0x00, 0xf5, 0x21, 0x00


	//----- nvinfo : EIATTR_KPARAM_INFO
	.align		4
.L_11:
        /*0028*/ 	.byte	0x04, 0x17
        /*002a*/ 	.short	(.L_13 - .L_12)
.L_12:
        /*002c*/ 	.word	0x00000000
        /*0030*/ 	.short	0x000c
        /*0032*/ 	.short	0x004c
        /*0034*/ 	.byte	0x00, 0xf0, 0x11, 0x00


	//----- nvinfo : EIATTR_KPARAM_INFO
	.align		4
.L_13:
        /*0038*/ 	.byte	0x04, 0x17
        /*003a*/ 	.short	(.L_15 - .L_14)
.L_14:
        /*003c*/ 	.word	0x00000000
        /*0040*/ 	.short	0x000b
        /*0042*/ 	.short	0x0048
        /*0044*/ 	.byte	0x00, 0xf0, 0x11, 0x00


	//----- nvinfo : EIATTR_KPARAM_INFO
	.align		4
.L_15:
        /*0048*/ 	.byte	0x04, 0x17
        /*004a*/ 	.short	(.L_17 - .L_16)
.L_16:
        /*004c*/ 	.word	0x00000000
        /*0050*/ 	.short	0x000a
        /*0052*/ 	.short	0x0044
        /*0054*/ 	.byte	0x00, 0xf0, 0x11, 0x00


	//----- nvinfo : EIATTR_KPARAM_INFO
	.align		4
.L_17:
        /*0058*/ 	.byte	0x04, 0x17
        /*005a*/ 	.short	(.L_19 - .L_18)
.L_18:
        /*005c*/ 	.word	0x00000000
        /*0060*/ 	.short	0x0009
        /*0062*/ 	.short	0x0040
        /*0064*/ 	.byte	0x00, 0xf0, 0x11, 0x00


	//----- nvinfo : EIATTR_KPARAM_INFO
	.align		4
.L_19:
        /*0068*/ 	.byte	0x04, 0x17
        /*006a*/ 	.short	(.L_21 - .L_20)
.L_20:
        /*006c*/ 	.word	0x00000000
        /*0070*/ 	.short	0x0008
        /*0072*/ 	.short	0x0038
        /*0074*/ 	.byte	0x00, 0xf5, 0x21, 0x00


	//----- nvinfo : EIATTR_KPARAM_INFO
	.align		4
.L_21:
        /*0078*/ 	.byte	0x04, 0x17
        /*007a*/ 	.short	(.L_23 - .L_22)
.L_22:
        /*007c*/ 	.word	0x00000000
        /*0080*/ 	.short	0x0007
        /*0082*/ 	.short	0x0030
        /*0084*/ 	.byte	0x00, 0xf5, 0x21, 0x00


	//----- nvinfo : EIATTR_KPARAM_INFO
	.align		4
.L_23:
        /*0088*/ 	.byte	0x04, 0x17
        /*008a*/ 	.short	(.L_25 - .L_24)
.L_24:
        /*008c*/ 	.word	0x00000000
        /*0090*/ 	.short	0x0006
        /*0092*/ 	.short	0x0028
        /*0094*/ 	.byte	0x00, 0xf5, 0x21, 0x00


	//----- nvinfo : EIATTR_KPARAM_INFO
	.align		4
.L_25:
        /*0098*/ 	.byte	0x04, 0x17
        /*009a*/ 	.short	(.L_27 - .L_26)
.L_26:
        /*009c*/ 	.word	0x00000000
        /*00a0*/ 	.short	0x0005
        /*00a2*/ 	.short	0x0020
        /*00a4*/ 	.byte	0x00, 0xf5, 0x21, 0x00


	//----- nvinfo : EIATTR_KPARAM_INFO
	.align		4
.L_27:
        /*00a8*/ 	.byte	0x04, 0x17
        /*00aa*/ 	.short	(.L_29 - .L_28)
.L_28:
        /*00ac*/ 	.word	0x00000000
        /*00b0*/ 	.short	0x0004
        /*00b2*/ 	.short	0x0018
        /*00b4*/ 	.byte	0x00, 0xf5, 0x21, 0x00


	//----- nvinfo : EIATTR_KPARAM_INFO
	.align		4
.L_29:
        /*00b8*/ 	.byte	0x04, 0x17
        /*00ba*/ 	.short	(.L_31 - .L_30)
.L_30:
        /*00bc*/ 	.word	0x00000000
        /*00c0*/ 	.short	0x0003
        /*00c2*/ 	.short	0x0014
        /*00c4*/ 	.byte	0x00, 0xf0, 0x11, 0x00


	//----- nvinfo : EIATTR_KPARAM_INFO
	.align		4
.L_31:
        /*00c8*/ 	.byte	0x04, 0x17
        /*00ca*/ 	.short	(.L_33 - .L_32)
.L_32:
        /*00cc*/ 	.word	0x00000000
        /*00d0*/ 	.short	0x0002
        /*00d2*/ 	.short	0x0010
        /*00d4*/ 	.byte	0x00, 0xf0, 0x11, 0x00


	//----- nvinfo : EIATTR_KPARAM_INFO
	.align		4
.L_33:
        /*00d8*/ 	.byte	0x04, 0x17
        /*00da*/ 	.short	(.L_35 - .L_34)
.L_34:
        /*00dc*/ 	.word	0x00000000
        /*00e0*/ 	.short	0x0001
        /*00e2*/ 	.short	0x0008
        /*00e4*/ 	.byte	0x00, 0xf5, 0x21, 0x00


	//----- nvinfo : EIATTR_KPARAM_INFO
	.align		4
.L_35:
        /*00e8*/ 	.byte	0x04, 0x17
        /*00ea*/ 	.short	(.L_37 - .L_36)
.L_36:
        /*00ec*/ 	.word	0x00000000
        /*00f0*/ 	.short	0x0000
        /*00f2*/ 	.short	0x0000
        /*00f4*/ 	.byte	0x00, 0xf5, 0x21, 0x00


	//----- nvinfo : EIATTR_SPARSE_MMA_MASK
	.align		4
.L_37:
        /*00f8*/ 	.byte	0x03, 0x50
        /*00fa*/ 	.short	0x0000


	//----- nvinfo : EIATTR_MAXREG_COUNT
	.align		4
        /*00fc*/ 	.byte	0x03, 0x1b
        /*00fe*/ 	.short	0x00ff


	//----- nvinfo : EIATTR_MERCURY_ISA_VERSION
	.align		4
        /*0100*/ 	.byte	0x03, 0x5f
        /*0102*/ 	.short	0x0101


	//----- nvinfo : EIATTR_VRC_CTA_INIT_COUNT
	.align		4
        /*0104*/ 	.byte	0x02, 0x4a
	.zero		1
	.zero		1


	//----- nvinfo : EIATTR_EXIT_INSTR_OFFSETS
	.align		4
        /*0108*/ 	.byte	0x04, 0x1c
        /*010a*/ 	.short	(.L_39 - .L_38)


	//   ....[0]....
.L_38:
        /*010c*/ 	.word	0x00000070


	//   ....[1]....
        /*0110*/ 	.word	0x00001780


	//----- nvinfo : EIATTR_CBANK_PARAM_SIZE
	.align		4
.L_39:
        /*0114*/ 	.byte	0x03, 0x19
        /*0116*/ 	.short	0x0060


	//----- nvinfo : EIATTR_PARAM_CBANK
	.align		4
        /*0118*/ 	.byte	0x04, 0x0a
        /*011a*/ 	.short	(.L_41 - .L_40)
	.align		4
.L_40:
        /*011c*/ 	.word	index@(.nv.constant0._Z7gpu_tfmPfS_iiPKfS1_PKiS3_S3_iiiiS1_S1_)
        /*0120*/ 	.short	0x0380
        /*0122*/ 	.short	0x0060


	//----- nvinfo : EIATTR_SW_WAR
	.align		4
.L_41:
        /*0124*/ 	.byte	0x04, 0x36
        /*0126*/ 	.short	(.L_43 - .L_42)
.L_42:
        /*0128*/ 	.word	0x00000008
.L_43:


//--------------------- .nv.callgraph             --------------------------
	.section	.nv.callgraph,"",@"SHT_CUDA_CALLGRAPH"
	.align	4
	.sectionentsize	8
	.align		4
        /*0000*/ 	.word	0x00000000
	.align		4
        /*0004*/ 	.word	0xffffffff
	.align		4
        /*0008*/ 	.word	0x00000000
	.align		4
        /*000c*/ 	.word	0xfffffffe
	.align		4
        /*0010*/ 	.word	0x00000000
	.align		4
        /*0014*/ 	.word	0xfffffffd
	.align		4
        /*0018*/ 	.word	0x00000000
	.align		4
        /*001c*/ 	.word	0xfffffffc


//--------------------- .text._Z7gpu_tfmPfS_iiPKfS1_PKiS3_S3_iiiiS1_S1_ --------------------------
	.section	.text._Z7gpu_tfmPfS_iiPKfS1_PKiS3_S3_iiiiS1_S1_,"ax",@progbits
	.align	128
        .global         _Z7gpu_tfmPfS_iiPKfS1_PKiS3_S3_iiiiS1_S1_
        .type           _Z7gpu_tfmPfS_iiPKfS1_PKiS3_S3_iiiiS1_S1_,@function
        .size           _Z7gpu_tfmPfS_iiPKfS1_PKiS3_S3_iiiiS1_S1_,(.L_x_5 - _Z7gpu_tfmPfS_iiPKfS1_PKiS3_S3_iiiiS1_S1_)
        .other          _Z7gpu_tfmPfS_iiPKfS1_PKiS3_S3_iiiiS1_S1_,@"STO_CUDA_ENTRY STV_DEFAULT"
_Z7gpu_tfmPfS_iiPKfS1_PKiS3_S3_iiiiS1_S1_:
.text._Z7gpu_tfmPfS_iiPKfS1_PKiS3_S3_iiiiS1_S1_:
[----:B------:R-:W-:Y:S01]  /*0000*/  LDC R1, c[0x0][0x37c] ;  /* 0x0000df00ff017b82 */ /* 0x000fe20000000800 */
[----:B------:R-:W0:Y:S07]  /*0010*/  S2R R3, SR_TID.X ;  /* 0x0000000000037919 */ /* 0x000e2e0000002100 */
[----:B------:R-:W0:Y:S01]  /*0020*/  S2UR UR4, SR_CTAID.X ;  /* 0x00000000000479c3 */ /* 0x000e220000002500 */
[----:B------:R-:W1:Y:S07]  /*0030*/  LDCU UR5, c[0x0][0x3c0] ;  /* 0x00007800ff0577ac */ /* 0x000e6e0008000800 */
[----:B------:R-:W0:Y:S02]  /*0040*/  LDC R0, c[0x0][0x360] ;  /* 0x0000d800ff007b82 */ /* 0x000e240000000800 */
[----:B0-----:R-:W-:-:S05]  /*0050*/  IMAD R0, R0, UR4, R3 ;  /* 0x0000000400007c24 */ /* 0x001fca000f8e0203 */
[----:B-1----:R-:W-:-:S13]  /*0060*/  ISETP.GE.AND P0, PT, R0, UR5, PT ;  /* 0x0000000500007c0c */ /* 0x002fda000bf06270 */
[----:B------:R-:W-:Y:S05]  /*0070*/  @P0 EXIT ;  /* 0x000000000000094d */ /* 0x000fea0003800000 */
[----:B------:R-:W0:Y:S01]  /*0080*/  LDCU UR5, c[0x0][0x394] ;  /* 0x00007280ff0577ac */ /* 0x000e220008000800 */
[----:B------:R-:W-:Y:S01]  /*0090*/  HFMA2 R20, -RZ, RZ, 0, 0 ;  /* 0x00000000ff147431 */ /* 0x000fe200000001ff */
[----:B------:R-:W-:Y:S01]  /*00a0*/  MOV R26, RZ ;  /* 0x000000ff001a7202 */ /* 0x000fe20000000f00 */
[----:B------:R-:W1:Y:S01]  /*00b0*/  LDCU.64 UR20, c[0x0][0x358] ;  /* 0x00006b00ff1477ac */ /* 0x000e620008000a00 */
[----:B0-----:R-:W-:-:S09]  /*00c0*/  UISETP.GE.AND UP0, UPT, UR5, 0x1, UPT ;  /* 0x000000010500788c */ /* 0x001fd2000bf06270 */
[----:B-1----:R-:W-:Y:S05]  /*00d0*/  BRA.U !UP0, `(.L_x_0) ;  /* 0x0000001508907547 */ /* 0x002fea000b800000 */
[----:B------:R-:W0:Y:S01]  /*00e0*/  LDCU UR4, c[0x0][0x3c4] ;  /* 0x00007880ff0477ac */ /* 0x000e220008000800 */
[----:B------:R-:W-:Y:S01]  /*00f0*/  IMAD.MOV.U32 R26, RZ, RZ, RZ ;  /* 0x000000ffff1a7224 */ /* 0x000fe200078e00ff */
[----:B------:R-:W-:Y:S01]  /*0100*/  MOV R19, RZ ;  /* 0x000000ff00137202 */ /* 0x000fe20000000f00 */
[----:B------:R-:W0:Y:S01]  /*0110*/  LDCU.64 UR6, c[0x0][0x3c8] ;  /* 0x00007900ff0677ac */ /* 0x000e220008000a00 */
[----:B------:R-:W-:Y:S01]  /*0120*/  MOV R20, RZ ;  /* 0x000000ff00147202 */ /* 0x000fe20000000f00 */
[----:B------:R-:W-:Y:S02]  /*0130*/  UISETP.GE.U32.AND UP0, UPT, UR5, 0x4, UPT ;  /* 0x000000040500788c */ /* 0x000fe4000bf06070 */
[----:B------:R-:W-:Y:S02]  /*0140*/  ULOP3.LUT UR18, UR5, 0x3, URZ, 0xc0, !UPT ;  /* 0x0000000305127892 */ /* 0x000fe4000f8ec0ff */
[----:B0-----:R-:W-:-:S04]  /*0150*/  UIMAD UR4, UR6, UR4, URZ ;  /* 0x00000004060472a4 */ /* 0x001fc8000f8e02ff */
[----:B------:R-:W-:Y:S01]  /*0160*/  UIMAD UR4, UR4, UR7, URZ ;  /* 0x00000007040472a4 */ /* 0x000fe2000f8e02ff */
[----:B------:R-:W-:Y:S11]  /*0170*/  BRA.U !UP0, `(.L_x_1) ;  /* 0x0000000d08207547 */ /* 0x000ff6000b800000 */
[----:B------:R-:W0:Y:S01]  /*0180*/  LDCU.64 UR12, c[0x0][0x3a8] ;  /* 0x00007500ff0c77ac */ /* 0x000e220008000a00 */
[----:B------:R-:W1:Y:S01]  /*0190*/  LDC R5, c[0x0][0x390] ;  /* 0x0000e400ff057b82 */ /* 0x000e620000000800 */
[----:B------:R-:W-:Y:S02]  /*01a0*/  HFMA2 R2, -RZ, RZ, 0, 0 ;  /* 0x00000000ff027431 */ /* 0x000fe400000001ff */
[----:B------:R-:W-:Y:S01]  /*01b0*/  IMAD.MOV.U32 R26, RZ, RZ, RZ ;  /* 0x000000ffff1a7224 */ /* 0x000fe200078e00ff */
[----:B------:R-:W2:Y:S01]  /*01c0*/  LDCU.64 UR14, c[0x0][0x3b0] ;  /* 0x00007600ff0e77ac */ /* 0x000ea20008000a00 */
[----:B------:R-:W3:Y:S03]  /*01d0*/  LDCU.64 UR16, c[0x0][0x3d8] ;  /* 0x00007b00ff1077ac */ /* 0x000ee60008000a00 */
[----:B------:R-:W4:Y:S01]  /*01e0*/  LDC R4, c[0x0][0x390] ;  /* 0x0000e400ff047b82 */ /* 0x000f220000000800 */
[----:B------:R-:W5:Y:S01]  /*01f0*/  LDCU UR6, c[0x0][0x390] ;  /* 0x00007200ff0677ac */ /* 0x000f620008000800 */
[----:B------:R-:W-:-:S06]  /*0200*/  ULOP3.LUT UR5, UR5, 0x7ffffffc, URZ, 0xc0, !UPT ;  /* 0x7ffffffc05057892 */ /* 0x000fcc000f8ec0ff */
[----:B------:R-:W1:Y:S01]  /*0210*/  LDC.64 R10, c[0x0][0x3b8] ;  /* 0x0000ee00ff0a7b82 */ /* 0x000e620000000a00 */
[----:B0-----:R-:W-:-:S04]  /*0220*/  UIADD3 UR11, UP0, UPT, UR12, 0x8, URZ ;  /* 0x000000080c0b7890 */ /* 0x001fc8000ff1e0ff */
[----:B------:R-:W-:Y:S02]  /*0230*/  UIADD3.X UR12, UPT, UPT, URZ, UR13, URZ, UP0, !UPT ;  /* 0x0000000dff0c7290 */ /* 0x000fe400087fe4ff */
[----:B--2---:R-:W-:Y:S01]  /*0240*/  UIADD3 UR9, UP1, UPT, UR14, 0x8, URZ ;  /* 0x000000080e097890 */ /* 0x004fe2000ff3e0ff */
[----:B------:R-:W0:Y:S01]  /*0250*/  LDC.64 R12, c[0x0][0x3d0] ;  /* 0x0000f400ff0c7b82 */ /* 0x000e220000000a00 */
[----:B---3--:R-:W-:Y:S01]  /*0260*/  UIADD3 UR7, UP0, UPT, UR16, 0x8, URZ ;  /* 0x0000000810077890 */ /* 0x008fe2000ff1e0ff */
[----:B------:R-:W-:Y:S01]  /*0270*/  MOV R14, UR11 ;  /* 0x0000000b000e7c02 */ /* 0x000fe20008000f00 */
[----:B------:R-:W-:Y:S01]  /*0280*/  UIADD3.X UR10, UPT, UPT, URZ, UR15, URZ, UP1, !UPT ;  /* 0x0000000fff0a7290 */ /* 0x000fe20008ffe4ff */
[----:B------:R-:W-:Y:S01]  /*0290*/  MOV R15, UR12 ;  /* 0x0000000c000f7c02 */ /* 0x000fe20008000f00 */
[----:B-----5:R-:W-:Y:S01]  /*02a0*/  UIMAD UR13, UR6, 0x3, URZ ;  /* 0x00000003060d78a4 */ /* 0x020fe2000f8e02ff */
[----:B------:R-:W-:Y:S01]  /*02b0*/  MOV R8, UR9 ;  /* 0x0000000900087c02 */ /* 0x000fe20008000f00 */
[----:B------:R-:W-:Y:S01]  /*02c0*/  USHF.L.U32 UR6, UR6, 0x1, URZ ;  /* 0x0000000106067899 */ /* 0x000fe200080006ff */
[----:B------:R-:W-:Y:S01]  /*02d0*/  IMAD.U32 R6, RZ, RZ, UR7 ;  /* 0x00000007ff067e24 */ /* 0x000fe2000f8e00ff */
[----:B------:R-:W-:Y:S01]  /*02e0*/  UIADD3.X UR8, UPT, UPT, URZ, UR17, URZ, UP0, !UPT ;  /* 0x00000011ff087290 */ /* 0x000fe200087fe4ff */
[----:B------:R-:W-:Y:S01]  /*02f0*/  MOV R9, UR10 ;  /* 0x0000000a00097c02 */ /* 0x000fe20008000f00 */
[----:B------:R-:W-:Y:S01]  /*0300*/  UIADD3 UR14, UPT, UPT, -UR5, URZ, URZ ;  /* 0x000000ff050e7290 */ /* 0x000fe2000fffe1ff */
[----:B------:R-:W-:Y:S01]  /*0310*/  MOV R7, UR13 ;  /* 0x0000000d00077c02 */ /* 0x000fe20008000f00 */
[----:B------:R-:W-:-:S02]  /*0320*/  IMAD.U32 R3, RZ, RZ, UR6 ;  /* 0x00000006ff037e24 */ /* 0x000fc4000f8e00ff */
[----:B------:R-:W-:-:S08]  /*0330*/  MOV R23, UR8 ;  /* 0x0000000800177c02 */ /* 0x000fd00008000f00 */
.L_x_2:
[----:B------:R-:W2:Y:S04]  /*0340*/  LDG.E R17, desc[UR20][R8.64+-0x8] ;  /* 0xfffff81408117981 */ /* 0x000ea8000c1e1900 */
[----:B------:R-:W3:Y:S01]  /*0350*/  LDG.E R16, desc[UR20][R14.64+-0x8] ;  /* 0xfffff8140e107981 */ /* 0x000ee2000c1e1900 */
[----:B--2---:R-:W-:Y:S01]  /*0360*/  IADD3 R17, PT, PT, R17, -0x1, RZ ;  /* 0xffffffff11117810 */ /* 0x004fe20007ffe0ff */
[----:B---3--:R-:W-:-:S04]  /*0370*/  VIADD R19, R16, 0xffffffff ;  /* 0xffffffff10137836 */ /* 0x008fc80000000000 */
[--C-:B------:R-:W-:Y:S02]  /*0380*/  IMAD R27, R17, UR4, R0.reuse ;  /* 0x00000004111b7c24 */ /* 0x100fe4000f8e0200 */
[----:B------:R-:W-:Y:S02]  /*0390*/  IMAD R19, R19, UR4, R0 ;  /* 0x0000000413137c24 */ /* 0x000fe4000f8e0200 */
[----:B-1----:R-:W-:-:S04]  /*03a0*/  IMAD.WIDE R24, R27, 0x4, R10 ;  /* 0x000000041b187825 */ /* 0x002fc800078e020a */
[C---:B------:R-:W-:Y:S02]  /*03b0*/  IMAD.WIDE R28, R19.reuse, 0x4, R10 ;  /* 0x00000004131c7825 */ /* 0x040fe400078e020a */
[----:B------:R-:W2:Y:S04]  /*03c0*/  LDG.E R25, desc[UR20][R24.64] ;  /* 0x0000001418197981 */ /* 0x000ea8000c1e1900 */
[----:B------:R0:W2:Y:S02]  /*03d0*/  LDG.E R22, desc[UR20][R28.64] ;  /* 0x000000141c167981 */ /* 0x0000a4000c1e1900 */
[----:B0-----:R-:W-:-:S05]  /*03e0*/  IMAD.WIDE R28, R19, 0x4, R12 ;  /* 0x00000004131c7825 */ /* 0x001fca00078e020c */
[----:B------:R0:W3:Y:S01]  /*03f0*/  LDG.E R21, desc[UR20][R28.64] ;  /* 0x000000141c157981 */ /* 0x0000e2000c1e1900 */
[----:B--2---:R-:W-:-:S04]  /*0400*/  IADD3 R22, PT, PT, R22, R25, RZ ;  /* 0x0000001916167210 */ /* 0x004fc80007ffe0ff */
[----:B------:R-:W-:-:S04]  /*0410*/  IADD3 R17, PT, PT, R22, -0x1, RZ ;  /* 0xffffffff16117810 */ /* 0x000fc80007ffe0ff */
[----:B----4-:R-:W-:-:S04]  /*0420*/  ISETP.GT.AND P0, PT, R17, R4, PT ;  /* 0x000000041100720c */ /* 0x010fc80003f04270 */
[----:B------:R-:W-:-:S13]  /*0430*/  ISETP.LT.OR P0, PT, R22, 0x1, P0 ;  /* 0x000000011600780c */ /* 0x000fda0000701670 */
[----:B------:R-:W1:Y:S01]  /*0440*/  @!P0 LDC.64 R16, c[0x0][0x398] ;  /* 0x0000e600ff108b82 */ /* 0x000e620000000a00 */
[----:B------:R-:W-:Y:S01]  /*0450*/  IMAD.WIDE R24, R27, 0x4, R12 ;  /* 0x000000041b187825 */ /* 0x000fe200078e020c */
[----:B0-----:R-:W-:-:S04]  /*0460*/  @!P0 IADD3 R28, P1, PT, R22, R2, RZ ;  /* 0x00000002161c8210 */ /* 0x001fc80007f3e0ff */
[----:B------:R0:W3:Y:S02]  /*0470*/  LDG.E R22, desc[UR20][R24.64] ;  /* 0x0000001418167981 */ /* 0x0000e4000c1e1900 */
[----:B------:R-:W2:Y:S01]  /*0480*/  @!P0 LDC.64 R18, c[0x0][0x3a0] ;  /* 0x0000e800ff128b82 */ /* 0x000ea20000000a00 */
[----:B------:R-:W-:Y:S01]  /*0490*/  @!P0 LEA.HI.X.SX32 R27, R2, RZ, 0x1, P1 ;  /* 0x000000ff021b8211 */ /* 0x000fe200008f0eff */
[----:B0-----:R-:W-:-:S03]  /*04a0*/  @!P0 IMAD.SHL.U32 R25, R28, 0x4, RZ ;  /* 0x000000041c198824 */ /* 0x001fc600078e00ff */
[----:B------:R-:W-:Y:S02]  /*04b0*/  @!P0 SHF.L.U64.HI R27, R28, 0x2, R27 ;  /* 0x000000021c1b8819 */ /* 0x000fe4000001021b */
[----:B-1----:R-:W-:-:S04]  /*04c0*/  @!P0 IADD3 R16, P1, PT, R25, R16, RZ ;  /* 0x0000001019108210 */ /* 0x002fc80007f3e0ff */
[----:B------:R-:W-:Y:S02]  /*04d0*/  @!P0 IADD3.X R17, PT, PT, R27, R17, RZ, P1, !PT ;  /* 0x000000111b118210 */ /* 0x000fe40000ffe4ff */
[----:B--2---:R-:W-:-:S03]  /*04e0*/  @!P0 IADD3 R18, P1, PT, R25, R18, RZ ;  /* 0x0000001219128210 */ /* 0x004fc60007f3e0ff */
[----:B------:R0:W2:Y:S01]  /*04f0*/  @!P0 LDG.E R28, desc[UR20][R16.64+-0x4] ;  /* 0xfffffc14101c8981 */ /* 0x0000a2000c1e1900 */
[----:B------:R-:W-:-:S05]  /*0500*/  @!P0 IADD3.X R19, PT, PT, R27, R19, RZ, P1, !PT ;  /* 0x000000131b138210 */ /* 0x000fca0000ffe4ff */
[----:B------:R-:W4:Y:S01]  /*0510*/  @!P0 LDG.E R18, desc[UR20][R18.64+-0x4] ;  /* 0xfffffc1412128981 */ /* 0x000f22000c1e1900 */
[----:B0-----:R-:W-:Y:S01]  /*0520*/  MOV R16, R6 ;  /* 0x0000000600107202 */ /* 0x001fe20000000f00 */
[----:B------:R-:W-:Y:S02]  /*0530*/  IMAD.MOV.U32 R17, RZ, RZ, R23 ;  /* 0x000000ffff117224 */ /* 0x000fe400078e0017 */
[----:B------:R-:W5:Y:S04]  /*0540*/  LDG.E R6, desc[UR20][R8.64+-0x4] ;  /* 0xfffffc1408067981 */ /* 0x000f68000c1e1900 */
[----:B------:R-:W2:Y:S04]  /*0550*/  @!P0 LDG.E R27, desc[UR20][R16.64+-0x8] ;  /* 0xfffff814101b8981 */ /* 0x000ea8000c1e1900 */
[----:B------:R-:W4:Y:S01]  /*0560*/  LDG.E R23, desc[UR20][R14.64+-0x4] ;  /* 0xfffffc140e177981 */ /* 0x000f22000c1e1900 */
[----:B------:R-:W-:Y:S01]  /*0570*/  MOV R25, RZ ;  /* 0x000000ff00197202 */ /* 0x000fe20000000f00 */
[----:B---3--:R-:W-:Y:S01]  /*0580*/  FMUL R22, R21, R22 ;  /* 0x0000001615167220 */ /* 0x008fe20000400000 */
[----:B------:R-:W-:-:S03]  /*0590*/  IMAD.MOV.U32 R21, RZ, RZ, RZ ;  /* 0x000000ffff157224 */ /* 0x000fc600078e00ff */
[----:B--2---:R-:W-:Y:S01]  /*05a0*/  @!P0 FMUL R29, R22, R27 ;  /* 0x0000001b161d8220 */ /* 0x004fe20000400000 */
[----:B-----5:R-:W-:Y:S02]  /*05b0*/  IADD3 R27, PT, PT, R6, -0x1, RZ ;  /* 0xffffffff061b7810 */ /* 0x020fe40007ffe0ff */
[----:B----4-:R-:W-:-:S03]  /*05c0*/  IADD3 R23, PT, PT, R23, -0x1, RZ ;  /* 0xffffffff17177810 */ /* 0x010fc60007ffe0ff */
[--C-:B------:R-:W-:Y:S02]  /*05d0*/  IMAD R27, R27, UR4, R0.reuse ;  /* 0x000000041b1b7c24 */ /* 0x100fe4000f8e0200 */
[----:B------:R-:W-:Y:S02]  /*05e0*/  IMAD R24, R23, UR4, R0 ;  /* 0x0000000417187c24 */ /* 0x000fe4000f8e0200 */
[C---:B------:R-:W-:Y:S01]  /*05f0*/  @!P0 FMUL R25, R29.reuse, R28 ;  /* 0x0000001c1d198220 */ /* 0x040fe20000400000 */
[----:B------:R-:W-:Y:S01]  /*0600*/  @!P0 FMUL R21, R29, R18 ;  /* 0x000000121d158220 */ /* 0x000fe20000400000 */
[----:B------:R-:W-:-:S04]  /*0610*/  IMAD.WIDE R22, R27, 0x4, R10 ;  /* 0x000000041b167825 */ /* 0x000fc800078e020a */
[----:B------:R-:W-:Y:S01]  /*0620*/  IMAD.WIDE R28, R24, 0x4, R10 ;  /* 0x00000004181c7825 */ /* 0x000fe200078e020a */
[----:B------:R0:W2:Y:S04]  /*0630*/  LDG.E R19, desc[UR20][R22.64] ;  /* 0x0000001416137981 */ /* 0x0000a8000c1e1900 */
[----:B------:R1:W2:Y:S01]  /*0640*/  LDG.E R6, desc[UR20][R28.64] ;  /* 0x000000141c067981 */ /* 0x0002a2000c1e1900 */
[----:B0-----:R-:W-:-:S04]  /*0650*/  IMAD.WIDE R22, R27, 0x4, R12 ;  /* 0x000000041b167825 */ /* 0x001fc800078e020c */
[----:B-1----:R-:W-:Y:S02]  /*0660*/  IMAD.WIDE R28, R24, 0x4, R12 ;  /* 0x00000004181c7825 */ /* 0x002fe400078e020c */
[----:B------:R-:W3:Y:S04]  /*0670*/  LDG.E R23, desc[UR20][R22.64] ;  /* 0x0000001416177981 */ /* 0x000ee8000c1e1900 */
[----:B------:R0:W3:Y:S04]  /*0680*/  LDG.E R24, desc[UR20][R28.64] ;  /* 0x000000141c187981 */ /* 0x0000e8000c1e1900 */
[----:B------:R-:W4:Y:S01]  /*0690*/  LDG.E R22, desc[UR20][R14.64] ;  /* 0x000000140e167981 */ /* 0x000f22000c1e1900 */
[----:B--2---:R-:W-:-:S04]  /*06a0*/  IADD3 R6, PT, PT, R6, R19, RZ ;  /* 0x0000001306067210 */ /* 0x004fc80007ffe0ff */
[----:B------:R-:W-:-:S04]  /*06b0*/  IADD3 R19, PT, PT, R6, -0x1, RZ ;  /* 0xffffffff06137810 */ /* 0x000fc80007ffe0ff */
[----:B------:R-:W-:-:S04]  /*06c0*/  ISETP.GT.AND P0, PT, R19, R4, PT ;  /* 0x000000041300720c */ /* 0x000fc80003f04270 */
[----:B------:R-:W-:-:S13]  /*06d0*/  ISETP.LT.OR P0, PT, R6, 0x1, P0 ;  /* 0x000000010600780c */ /* 0x000fda0000701670 */
[----:B------:R-:W0:Y:S01]  /*06e0*/  @!P0 LDC.64 R18, c[0x0][0x398] ;  /* 0x0000e600ff128b82 */ /* 0x000e220000000a00 */
[----:B------:R-:W-:-:S04]  /*06f0*/  @!P0 IADD3 R27, P1, PT, R6, R5, RZ ;  /* 0x00000005061b8210 */ /* 0x000fc80007f3e0ff */
[----:B------:R-:W-:-:S04]  /*0700*/  @!P0 LEA.HI.X.SX32 R6, R5, RZ, 0x1, P1 ;  /* 0x000000ff05068211 */ /* 0x000fc800008f0eff */
[C---:B------:R-:W-:Y:S02]  /*0710*/  @!P0 SHF.L.U64.HI R6, R27.reuse, 0x2, R6 ;  /* 0x000000021b068819 */ /* 0x040fe40000010206 */
[----:B------:R-:W-:-:S04]  /*0720*/  @!P0 SHF.L.U32 R27, R27, 0x2, RZ ;  /* 0x000000021b1b8819 */ /* 0x000fc800000006ff */
[----:B0-----:R-:W-:-:S05]  /*0730*/  @!P0 IADD3 R28, P1, PT, R27, R18, RZ ;  /* 0x000000121b1c8210 */ /* 0x001fca0007f3e0ff */
[----:B------:R-:W-:Y:S02]  /*0740*/  @!P0 IMAD.X R29, R6, 0x1, R19, P1 ;  /* 0x00000001061d8824 */ /* 0x000fe400008e0613 */
[----:B------:R-:W0:Y:S01]  /*0750*/  @!P0 LDC.64 R18, c[0x0][0x3a0] ;  /* 0x0000e800ff128b82 */ /* 0x000e220000000a00 */
[----:B---3--:R-:W-:Y:S02]  /*0760*/  FMUL R24, R24, R23 ;  /* 0x0000001718187220 */ /* 0x008fe40000400000 */
[----:B------:R-:W2:Y:S04]  /*0770*/  @!P0 LDG.E R23, desc[UR20][R16.64+-0x4] ;  /* 0xfffffc1410178981 */ /* 0x000ea8000c1e1900 */
[----:B------:R4:W3:Y:S01]  /*0780*/  @!P0 LDG.E R28, desc[UR20][R28.64+-0x4] ;  /* 0xfffffc141c1c8981 */ /* 0x0008e2000c1e1900 */
[----:B0-----:R-:W-:-:S04]  /*0790*/  @!P0 IADD3 R18, P1, PT, R27, R18, RZ ;  /* 0x000000121b128210 */ /* 0x001fc80007f3e0ff */
[----:B------:R-:W-:Y:S02]  /*07a0*/  @!P0 IADD3.X R19, PT, PT, R6, R19, RZ, P1, !PT ;  /* 0x0000001306138210 */ /* 0x000fe40000ffe4ff */
[----:B------:R-:W5:Y:S04]  /*07b0*/  LDG.E R6, desc[UR20][R8.64] ;  /* 0x0000001408067981 */ /* 0x000f68000c1e1900 */
[----:B------:R-:W5:Y:S01]  /*07c0*/  @!P0 LDG.E R18, desc[UR20][R18.64+-0x4] ;  /* 0xfffffc1412128981 */ /* 0x000f62000c1e1900 */
[----:B----4-:R-:W-:Y:S01]  /*07d0*/  IADD3 R29, PT, PT, R22, -0x1, RZ ;  /* 0xffffffff161d7810 */ /* 0x010fe20007ffe0ff */
[----:B------:R-:W-:Y:S02]  /*07e0*/  IMAD.MOV.U32 R27, RZ, RZ, RZ ;  /* 0x000000ffff1b7224 */ /* 0x000fe400078e00ff */
[----:B------:R-:W-:-:S02]  /*07f0*/  FADD R20, R25, R20 ;  /* 0x0000001419147221 */ /* 0x000fc40000000000 */
[----:B------:R-:W-:Y:S02]  /*0800*/  IMAD R29, R29, UR4, R0 ;  /* 0x000000041d1d7c24 */ /* 0x000fe4000f8e0200 */
[----:B--2---:R-:W-:Y:S01]  /*0810*/  @!P0 FMUL R24, R24, R23 ;  /* 0x0000001718188220 */ /* 0x004fe20000400000 */
[----:B------:R-:W-:-:S03]  /*0820*/  MOV R23, RZ ;  /* 0x000000ff00177202 */ /* 0x000fc60000000f00 */
[----:B---3--:R-:W-:Y:S01]  /*0830*/  @!P0 FMUL R23, R24, R28 ;  /* 0x0000001c18178220 */ /* 0x008fe20000400000 */
[----:B-----5:R-:W-:Y:S01]  /*0840*/  IADD3 R6, PT, PT, R6, -0x1, RZ ;  /* 0xffffffff06067810 */ /* 0x020fe20007ffe0ff */
[----:B------:R-:W-:Y:S01]  /*0850*/  @!P0 FMUL R27, R24, R18 ;  /* 0x00000012181b8220 */ /* 0x000fe20000400000 */
[----:B------:R-:W-:-:S04]  /*0860*/  IMAD.WIDE R24, R29, 0x4, R10 ;  /* 0x000000041d187825 */ /* 0x000fc800078e020a */
[----:B------:R-:W-:Y:S02]  /*0870*/  IMAD R18, R6, UR4, R0 ;  /* 0x0000000406127c24 */ /* 0x000fe4000f8e0200 */
[----:B------:R0:W2:Y:S02]  /*0880*/  LDG.E R6, desc[UR20][R24.64] ;  /* 0x0000001418067981 */ /* 0x0000a4000c1e1900 */
[----:B0-----:R-:W-:-:S05]  /*0890*/  IMAD.WIDE R24, R18, 0x4, R10 ;  /* 0x0000000412187825 */ /* 0x001fca00078e020a */
[----:B------:R0:W2:Y:S01]  /*08a0*/  LDG.E R19, desc[UR20][R24.64] ;  /* 0x0000001418137981 */ /* 0x0000a2000c1e1900 */
[----:B------:R-:W-:-:S06]  /*08b0*/  IMAD.WIDE R28, R29, 0x4, R12 ;  /* 0x000000041d1c7825 */ /* 0x000fcc00078e020c */
[----:B------:R1:W3:Y:S01]  /*08c0*/  LDG.E R28, desc[UR20][R28.64] ;  /* 0x000000141c1c7981 */ /* 0x0002e2000c1e1900 */
[----:B0-----:R-:W-:-:S05]  /*08d0*/  IMAD.WIDE R24, R18, 0x4, R12 ;  /* 0x0000000412187825 */ /* 0x001fca00078e020c */
[----:B------:R-:W3:Y:S01]  /*08e0*/  LDG.E R22, desc[UR20][R24.64] ;  /* 0x0000001418167981 */ /* 0x000ee2000c1e1900 */
[----:B------:R-:W-:Y:S01]  /*08f0*/  FADD R26, R21, R26 ;  /* 0x0000001a151a7221 */ /* 0x000fe20000000000 */
[----:B--2---:R-:W-:-:S04]  /*0900*/  IADD3 R6, PT, PT, R6, R19, RZ ;  /* 0x0000001306067210 */ /* 0x004fc80007ffe0ff */
[----:B------:R-:W-:-:S04]  /*0910*/  IADD3 R19, PT, PT, R6, -0x1, RZ ;  /* 0xffffffff06137810 */ /* 0x000fc80007ffe0ff */
[----:B------:R-:W-:-:S04]  /*0920*/  ISETP.GT.AND P0, PT, R19, R4, PT ;  /* 0x000000041300720c */ /* 0x000fc80003f04270 */
[----:B------:R-:W-:-:S13]  /*0930*/  ISETP.LT.OR P0, PT, R6, 0x1, P0 ;  /* 0x000000010600780c */ /* 0x000fda0000701670 */
[----:B------:R-:W0:Y:S01]  /*0940*/  @!P0 LDC.64 R18, c[0x0][0x398] ;  /* 0x0000e600ff128b82 */ /* 0x000e220000000a00 */
[----:B-1----:R-:W-:-:S04]  /*0950*/  @!P0 IADD3 R29, P1, PT, R6, R3, RZ ;  /* 0x00000003061d8210 */ /* 0x002fc80007f3e0ff */
[----:B------:R-:W-:Y:S01]  /*0960*/  @!P0 LEA.HI.X.SX32 R6, R3, RZ, 0x1, P1 ;  /* 0x000000ff03068211 */ /* 0x000fe200008f0eff */
[----:B------:R-:W-:-:S03]  /*0970*/  @!P0 IMAD.SHL.U32 R21, R29, 0x4, RZ ;  /* 0x000000041d158824 */ /* 0x000fc600078e00ff */
[----:B------:R-:W-:Y:S01]  /*0980*/  @!P0 SHF.L.U64.HI R6, R29, 0x2, R6 ;  /* 0x000000021d068819 */ /* 0x000fe20000010206 */
[----:B---3--:R-:W-:Y:S01]  /*0990*/  FMUL R22, R28, R22 ;  /* 0x000000161c167220 */ /* 0x008fe20000400000 */
[----:B------:R-:W2:Y:S04]  /*09a0*/  LDG.E R29, desc[UR20][R14.64+0x4] ;  /* 0x000004140e1d7981 */ /* 0x000ea8000c1e1900 */
[----:B------:R-:W3:Y:S01]  /*09b0*/  LDG.E R28, desc[UR20][R8.64+0x4] ;  /* 0x00000414081c7981 */ /* 0x000ee2000c1e1900 */
[----:B0-----:R-:W-:-:S04]  /*09c0*/  @!P0 IADD3 R24, P1, PT, R21, R18, RZ ;  /* 0x0000001215188210 */ /* 0x001fc80007f3e0ff */
[----:B------:R-:W-:Y:S02]  /*09d0*/  @!P0 IADD3.X R25, PT, PT, R6, R19, RZ, P1, !PT ;  /* 0x0000001306198210 */ /* 0x000fe40000ffe4ff */
[----:B------:R-:W0:Y:S03]  /*09e0*/  @!P0 LDC.64 R18, c[0x0][0x3a0] ;  /* 0x0000e800ff128b82 */ /* 0x000e260000000a00 */
[----:B------:R2:W4:Y:S01]  /*09f0*/  @!P0 LDG.E R24, desc[UR20][R24.64+-0x4] ;  /* 0xfffffc1418188981 */ /* 0x000522000c1e1900 */
[----:B0-----:R-:W-:-:S03]  /*0a00*/  @!P0 IADD3 R18, P1, PT, R21, R18, RZ ;  /* 0x0000001215128210 */ /* 0x001fc60007f3e0ff */
[----:B------:R-:W5:Y:S01]  /*0a10*/  @!P0 LDG.E R21, desc[UR20][R16.64] ;  /* 0x0000001410158981 */ /* 0x000f62000c1e1900 */
[----:B------:R-:W-:-:S05]  /*0a20*/  @!P0 IADD3.X R19, PT, PT, R6, R19, RZ, P1, !PT ;  /* 0x0000001306138210 */ /* 0x000fca0000ffe4ff */
[----:B------:R-:W3:Y:S01]  /*0a30*/  @!P0 LDG.E R18, desc[UR20][R18.64+-0x4] ;  /* 0xfffffc1412128981 */ /* 0x000ee2000c1e1900 */
[----:B------:R-:W-:Y:S01]  /*0a40*/  MOV R6, RZ ;  /* 0x000000ff00067202 */ /* 0x000fe20000000f00 */
[----:B------:R-:W-:Y:S01]  /*0a50*/  FADD R23, R20, R23 ;  /* 0x0000001714177221 */ /* 0x000fe20000000000 */
[----:B--2---:R-:W-:-:S04]  /*0a60*/  VIADD R25, R29, 0xffffffff ;  /* 0xffffffff1d197836 */ /* 0x004fc80000000000 */
[----:B------:R-:W-:Y:S02]  /*0a70*/  IMAD R25, R25, UR4, R0 ;  /* 0x0000000419197c24 */ /* 0x000fe4000f8e0200 */
[----:B-----5:R-:W-:Y:S01]  /*0a80*/  @!P0 FMUL R21, R22, R21 ;  /* 0x0000001516158220 */ /* 0x020fe20000400000 */
[----:B------:R-:W-:-:S03]  /*0a90*/  MOV R22, RZ ;  /* 0x000000ff00167202 */ /* 0x000fc60000000f00 */
[C---:B----4-:R-:W-:Y:S01]  /*0aa0*/  @!P0 FMUL R6, R21.reuse, R24 ;  /* 0x0000001815068220 */ /* 0x050fe20000400000 */
[----:B---3--:R-:W-:Y:S01]  /*0ab0*/  @!P0 FMUL R22, R21, R18 ;  /* 0x0000001215168220 */ /* 0x008fe20000400000 */
[----:B------:R-:W-:Y:S01]  /*0ac0*/  IADD3 R21, PT, PT, R28, -0x1, RZ ;  /* 0xffffffff1c157810 */ /* 0x000fe20007ffe0ff */
[----:B------:R-:W-:-:S04]  /*0ad0*/  IMAD.WIDE R18, R25, 0x4, R10 ;  /* 0x0000000419127825 */ /* 0x000fc800078e020a */
[----:B------:R-:W-:Y:S02]  /*0ae0*/  IMAD R21, R21, UR4, R0 ;  /* 0x0000000415157c24 */ /* 0x000fe4000f8e0200 */
[----:B------:R-:W2:Y:S02]  /*0af0*/  LDG.E R18, desc[UR20][R18.64] ;  /* 0x0000001412127981 */ /* 0x000ea4000c1e1900 */
[----:B------:R-:W-:-:S06]  /*0b00*/  IMAD.WIDE R28, R21, 0x4, R10 ;  /* 0x00000004151c7825 */ /* 0x000fcc00078e020a */
[----:B------:R-:W2:Y:S01]  /*0b10*/  LDG.E R29, desc[UR20][R28.64] ;  /* 0x000000141c1d7981 */ /* 0x000ea2000c1e1900 */
[----:B------:R-:W-:-:S04]  /*0b20*/  IMAD.WIDE R24, R25, 0x4, R12 ;  /* 0x0000000419187825 */ /* 0x000fc800078e020c */
[----:B------:R-:W-:Y:S02]  /*0b30*/  IMAD.WIDE R20, R21, 0x4, R12 ;  /* 0x0000000415147825 */ /* 0x000fe400078e020c */
[----:B------:R2:W3:Y:S04]  /*0b40*/  LDG.E R25, desc[UR20][R24.64] ;  /* 0x0000001418197981 */ /* 0x0004e8000c1e1900 */
[----:B------:R-:W3:Y:S01]  /*0b50*/  LDG.E R20, desc[UR20][R20.64] ;  /* 0x0000001414147981 */ /* 0x000ee2000c1e1900 */
[----:B------:R-:W-:Y:S01]  /*0b60*/  FADD R27, R26, R27 ;  /* 0x0000001b1a1b7221 */ /* 0x000fe20000000000 */
[----:B--2---:R-:W-:-:S05]  /*0b70*/  IADD3 R24, PT, PT, R18, R29, RZ ;  /* 0x0000001d12187210 */ /* 0x004fca0007ffe0ff */
[----:B------:R-:W-:-:S05]  /*0b80*/  VIADD R19, R24, 0xffffffff ;  /* 0xffffffff18137836 */ /* 0x000fca0000000000 */
[----:B------:R-:W-:-:S04]  /*0b90*/  ISETP.GT.AND P0, PT, R19, R4, PT ;  /* 0x000000041300720c */ /* 0x000fc80003f04270 */
[----:B------:R-:W-:Y:S01]  /*0ba0*/  ISETP.LT.OR P0, PT, R24, 0x1, P0 ;  /* 0x000000011800780c */ /* 0x000fe20000701670 */
[----:B---3--:R-:W-:-:S12]  /*0bb0*/  FMUL R25, R25, R20 ;  /* 0x0000001419197220 */ /* 0x008fd80000400000 */
[----:B------:R-:W0:Y:S01]  /*0bc0*/  @!P0 LDC.64 R18, c[0x0][0x398] ;  /* 0x0000e600ff128b82 */ /* 0x000e220000000a00 */
[----:B------:R-:W-:-:S07]  /*0bd0*/  @!P0 IADD3 R29, P1, PT, R24, R7, RZ ;  /* 0x00000007181d8210 */ /* 0x000fce0007f3e0ff */
[----:B------:R-:W1:Y:S01]  /*0be0*/  @!P0 LDC.64 R20, c[0x0][0x3a0] ;  /* 0x0000e800ff148b82 */ /* 0x000e620000000a00 */
[----:B------:R-:W-:-:S04]  /*0bf0*/  @!P0 LEA.HI.X.SX32 R26, R7, RZ, 0x1, P1 ;  /* 0x000000ff071a8211 */ /* 0x000fc800008f0eff */
[C---:B------:R-:W-:Y:S02]  /*0c00*/  @!P0 SHF.L.U64.HI R24, R29.reuse, 0x2, R26 ;  /* 0x000000021d188819 */ /* 0x040fe4000001021a */
[----:B------:R-:W-:-:S04]  /*0c10*/  @!P0 SHF.L.U32 R29, R29, 0x2, RZ ;  /* 0x000000021d1d8819 */ /* 0x000fc800000006ff */
[----:B0-----:R-:W-:-:S04]  /*0c20*/  @!P0 IADD3 R18, P1, PT, R29, R18, RZ ;  /* 0x000000121d128210 */ /* 0x001fc80007f3e0ff */
[----:B------:R-:W-:Y:S02]  /*0c30*/  @!P0 IADD3.X R19, PT, PT, R24, R19, RZ, P1, !PT ;  /* 0x0000001318138210 */ /* 0x000fe40000ffe4ff */
[----:B-1----:R-:W-:-:S03]  /*0c40*/  @!P0 IADD3 R20, P1, PT, R29, R20, RZ ;  /* 0x000000141d148210 */ /* 0x002fc60007f3e0ff */
[----:B------:R0:W2:Y:S01]  /*0c50*/  @!P0 LDG.E R18, desc[UR20][R18.64+-0x4] ;  /* 0xfffffc1412128981 */ /* 0x0000a2000c1e1900 */
[----:B------:R-:W-:-:S03]  /*0c60*/  @!P0 IADD3.X R21, PT, PT, R24, R21, RZ, P1, !PT ;  /* 0x0000001518158210 */ /* 0x000fc60000ffe4ff */
[----:B------:R-:W3:Y:S04]  /*0c70*/  @!P0 LDG.E R24, desc[UR20][R16.64+0x4] ;  /* 0x0000041410188981 */ /* 0x000ee8000c1e1900 */
[----:B------:R-:W4:Y:S01]  /*0c80*/  @!P0 LDG.E R20, desc[UR20][R20.64+-0x4] ;  /* 0xfffffc1414148981 */ /* 0x000f22000c1e1900 */
[----:B------:R-:W-:Y:S01]  /*0c90*/  IADD3 R14, P1, PT, R14, 0x10, RZ ;  /* 0x000000100e0e7810 */ /* 0x000fe20007f3e0ff */
[----:B------:R-:W-:Y:S01]  /*0ca0*/  UIADD3 UR14, UPT, UPT, UR14, 0x4, URZ ;  /* 0x000000040e0e7890 */ /* 0x000fe2000fffe0ff */
[----:B------:R-:W-:-:S03]  /*0cb0*/  FADD R26, R23, R6 ;  /* 0x00000006171a7221 */ /* 0x000fc60000000000 */
[----:B------:R-:W-:Y:S01]  /*0cc0*/  IMAD.X R15, RZ, RZ, R15, P1 ;  /* 0x000000ffff0f7224 */ /* 0x000fe200008e060f */
[----:B------:R-:W-:Y:S01]  /*0cd0*/  UISETP.NE.AND UP0, UPT, UR14, URZ, UPT ;  /* 0x000000ff0e00728c */ /* 0x000fe2000bf05270 */
[----:B------:R-:W-:Y:S01]  /*0ce0*/  IADD3 R8, P1, PT, R8, 0x10, RZ ;  /* 0x0000001008087810 */ /* 0x000fe20007f3e0ff */
[----:B------:R-:W-:Y:S01]  /*0cf0*/  FADD R22, R27, R22 ;  /* 0x000000161b167221 */ /* 0x000fe20000000000 */
[----:B0-----:R-:W-:Y:S02]  /*0d00*/  MOV R19, RZ ;  /* 0x000000ff00137202 */ /* 0x001fe40000000f00 */
[----:B------:R-:W-:Y:S02]  /*0d10*/  IADD3.X R9, PT, PT, RZ, R9, RZ, P1, !PT ;  /* 0x00000009ff097210 */ /* 0x000fe40000ffe4ff */
[----:B------:R-:W-:Y:S01]  /*0d20*/  IADD3 R6, P1, PT, R16, 0x10, RZ ;  /* 0x0000001010067810 */ /* 0x000fe20007f3e0ff */
[C---:B------:R-:W-:Y:S01]  /*0d30*/  IMAD R7, R4.reuse, 0x4, R7 ;  /* 0x0000000404077824 */ /* 0x040fe200078e0207 */
[----:B------:R-:W-:-:S02]  /*0d40*/  LEA R2, R4, R2, 0x2 ;  /* 0x0000000204027211 */ /* 0x000fc400078e10ff */
[C---:B------:R-:W-:Y:S02]  /*0d50*/  LEA R5, R4.reuse, R5, 0x2 ;  /* 0x0000000504057211 */ /* 0x040fe400078e10ff */
[----:B------:R-:W-:Y:S01]  /*0d60*/  LEA R3, R4, R3, 0x2 ;  /* 0x0000000304037211 */ /* 0x000fe200078e10ff */
[----:B---3--:R-:W-:Y:S01]  /*0d70*/  @!P0 FMUL R23, R25, R24 ;  /* 0x0000001819178220 */ /* 0x008fe20000400000 */
[----:B------:R-:W-:-:S03]  /*0d80*/  MOV R25, RZ ;  /* 0x000000ff00197202 */ /* 0x000fc60000000f00 */
[C---:B--2---:R-:W-:Y:S01]  /*0d90*/  @!P0 FMUL R25, R23.reuse, R18 ;  /* 0x0000001217198220 */ /* 0x044fe20000400000 */
[----:B----4-:R-:W-:Y:S01]  /*0da0*/  @!P0 FMUL R19, R23, R20 ;  /* 0x0000001417138220 */ /* 0x010fe20000400000 */
[----:B------:R-:W-:Y:S02]  /*0db0*/  IMAD.X R23, RZ, RZ, R17, P1 ;  /* 0x000000ffff177224 */ /* 0x000fe400008e0611 */
[----:B------:R-:W-:Y:S01]  /*0dc0*/  FADD R20, R26, R25 ;  /* 0x000000191a147221 */ /* 0x000fe20000000000 */
[----:B------:R-:W-:Y:S01]  /*0dd0*/  FADD R26, R22, R19 ;  /* 0x00000013161a7221 */ /* 0x000fe20000000000 */
[----:B------:R-:W-:Y:S06]  /*0de0*/  BRA.U UP0, `(.L_x_2) ;  /* 0xfffffff500547547 */ /* 0x000fec000b83ffff */
[----:B------:R-:W-:-:S07]  /*0df0*/  MOV R19, UR5 ;  /* 0x0000000500137c02 */ /* 0x000fce0008000f00 */
.L_x_1:
[----:B------:R-:W-:-:S09]  /*0e00*/  UISETP.NE.AND UP0, UPT, UR18, URZ, UPT ;  /* 0x000000ff1200728c */ /* 0x000fd2000bf05270 */
[----:B------:R-:W-:Y:S05]  /*0e10*/  BRA.U !UP0, `(.L_x_0) ;  /* 0x0000000908407547 */ /* 0x000fea000b800000 */
[----:B------:R-:W0:Y:S01]  /*0e20*/  LDCU UR5, c[0x0][0x394] ;  /* 0x00007280ff0577ac */ /* 0x000e220008000800 */
[----:B------:R-:W-:Y:S02]  /*0e30*/  UISETP.NE.AND UP0, UPT, UR18, 0x1, UPT ;  /* 0x000000011200788c */ /* 0x000fe4000bf05270 */
[----:B0-----:R-:W-:-:S04]  /*0e40*/  ULOP3.LUT UR5, UR5, 0x1, URZ, 0xc0, !UPT ;  /* 0x0000000105057892 */ /* 0x001fc8000f8ec0ff */
[----:B------:R-:W-:-:S03]  /*0e50*/  UISETP.NE.U32.AND UP1, UPT, UR5, 0x1, UPT ;  /* 0x000000010500788c */ /* 0x000fc6000bf25070 */
[----:B------:R-:W-:Y:S08]  /*0e60*/  BRA.U !UP0, `(.L_x_3) ;  /* 0x0000000508647547 */ /* 0x000ff0000b800000 */
[----:B------:R-:W0:Y:S08]  /*0e70*/  LDC.64 R2, c[0x0][0x3a8] ;  /* 0x0000ea00ff027b82 */ /* 0x000e300000000a00 */
[----:B------:R-:W1:Y:S08]  /*0e80*/  LDC.64 R4, c[0x0][0x3b0] ;  /* 0x0000ec00ff047b82 */ /* 0x000e700000000a00 */
[----:B------:R-:W2:Y:S01]  /*0e90*/  LDC R22, c[0x0][0x390] ;  /* 0x0000e400ff167b82 */ /* 0x000ea20000000800 */
[----:B0-----:R-:W-:-:S07]  /*0ea0*/  IMAD.WIDE.U32 R8, R19, 0x4, R2 ;  /* 0x0000000413087825 */ /* 0x001fce00078e0002 */
[----:B------:R-:W0:Y:S01]  /*0eb0*/  LDC.64 R2, c[0x0][0x3b8] ;  /* 0x0000ee00ff027b82 */ /* 0x000e220000000a00 */
[----:B------:R-:W3:Y:S01]  /*0ec0*/  LDG.E R12, desc[UR20][R8.64+0x4] ;  /* 0x00000414080c7981 */ /* 0x000ee2000c1e1900 */
[----:B-1----:R-:W-:-:S03]  /*0ed0*/  IMAD.WIDE.U32 R10, R19, 0x4, R4 ;  /* 0x00000004130a7825 */ /* 0x002fc600078e0004 */
[----:B------:R-:W4:Y:S04]  /*0ee0*/  LDG.E R4, desc[UR20][R8.64] ;  /* 0x0000001408047981 */ /* 0x000f28000c1e1900 */
[----:B------:R-:W5:Y:S04]  /*0ef0*/  LDG.E R5, desc[UR20][R10.64] ;  /* 0x000000140a057981 */ /* 0x000f68000c1e1900 */
[----:B------:R-:W2:Y:S01]  /*0f00*/  LDG.E R13, desc[UR20][R10.64+0x4] ;  /* 0x000004140a0d7981 */ /* 0x000ea2000c1e1900 */
[----:B----4-:R-:W-:Y:S02]  /*0f10*/  IADD3 R15, PT, PT, R4, -0x1, RZ ;  /* 0xffffffff040f7810 */ /* 0x010fe40007ffe0ff */
[----:B-----5:R-:W-:-:S03]  /*0f20*/  IADD3 R5, PT, PT, R5, -0x1, RZ ;  /* 0xffffffff05057810 */ /* 0x020fc60007ffe0ff */
[--C-:B------:R-:W-:Y:S02]  /*0f30*/  IMAD R15, R15, UR4, R0.reuse ;  /* 0x000000040f0f7c24 */ /* 0x100fe4000f8e0200 */
[----:B------:R-:W-:Y:S02]  /*0f40*/  IMAD R17, R5, UR4, R0 ;  /* 0x0000000405117c24 */ /* 0x000fe4000f8e0200 */
[----:B0-----:R-:W-:-:S04]  /*0f50*/  IMAD.WIDE R4, R15, 0x4, R2 ;  /* 0x000000040f047825 */ /* 0x001fc800078e0202 */
[----:B------:R-:W-:Y:S02]  /*0f60*/  IMAD.WIDE R6, R17, 0x4, R2 ;  /* 0x0000000411067825 */ /* 0x000fe400078e0202 */
[----:B------:R-:W4:Y:S01]  /*0f70*/  LDG.E R4, desc[UR20][R4.64] ;  /* 0x0000001404047981 */ /* 0x000f22000c1e1900 */
[----:B--2---:R-:W-:-:S03]  /*0f80*/  IADD3 R13, PT, PT, R13, -0x1, RZ ;  /* 0xffffffff0d0d7810 */ /* 0x004fc60007ffe0ff */
[----:B------:R-:W4:Y:S01]  /*0f90*/  LDG.E R7, desc[UR20][R6.64] ;  /* 0x0000001406077981 */ /* 0x000f22000c1e1900 */
[----:B---3--:R-:W-:Y:S02]  /*0fa0*/  VIADD R23, R12, 0xffffffff ;  /* 0xffffffff0c177836 */ /* 0x008fe40000000000 */
[--C-:B------:R-:W-:Y:S02]  /*0fb0*/  IMAD R21, R13, UR4, R0.reuse ;  /* 0x000000040d157c24 */ /* 0x100fe4000f8e0200 */
[----:B------:R-:W-:Y:S02]  /*0fc0*/  IMAD R23, R23, UR4, R0 ;  /* 0x0000000417177c24 */ /* 0x000fe4000f8e0200 */
[----:B------:R-:W-:-:S04]  /*0fd0*/  IMAD.WIDE R10, R21, 0x4, R2 ;  /* 0x00000004150a7825 */ /* 0x000fc800078e0202 */
[----:B------:R-:W-:Y:S02]  /*0fe0*/  IMAD.WIDE R8, R23, 0x4, R2 ;  /* 0x0000000417087825 */ /* 0x000fe400078e0202 */
[----:B------:R-:W2:Y:S04]  /*0ff0*/  LDG.E R11, desc[UR20][R10.64] ;  /* 0x000000140a0b7981 */ /* 0x000ea8000c1e1900 */
[----:B------:R-:W2:Y:S01]  /*1000*/  LDG.E R8, desc[UR20][R8.64] ;  /* 0x0000001408087981 */ /* 0x000ea2000c1e1900 */
[----:B----4-:R-:W-:Y:S02]  /*1010*/  IADD3 R25, PT, PT, R4, R7, RZ ;  /* 0x0000000704197210 */ /* 0x010fe40007ffe0ff */
[----:B------:R-:W0:Y:S02]  /*1020*/  LDC.64 R4, c[0x0][0x3d0] ;  /* 0x0000f400ff047b82 */ /* 0x000e240000000a00 */
[----:B------:R-:W-:-:S04]  /*1030*/  IADD3 R3, PT, PT, R25, -0x1, RZ ;  /* 0xffffffff19037810 */ /* 0x000fc80007ffe0ff */
[----:B------:R-:W-:-:S04]  /*1040*/  ISETP.GT.AND P0, PT, R3, R22, PT ;  /* 0x000000160300720c */ /* 0x000fc80003f04270 */
[----:B------:R-:W-:Y:S01]  /*1050*/  ISETP.LT.OR P0, PT, R25, 0x1, P0 ;  /* 0x000000011900780c */ /* 0x000fe20000701670 */
[----:B--2---:R-:W-:-:S05]  /*1060*/  IMAD.IADD R18, R8, 0x1, R11 ;  /* 0x0000000108127824 */ /* 0x004fca00078e020b */
[----:B------:R-:W-:-:S07]  /*1070*/  IADD3 R7, PT, PT, R18, -0x1, RZ ;  /* 0xffffffff12077810 */ /* 0x000fce0007ffe0ff */
[----:B------:R-:W1:Y:S01]  /*1080*/  @!P0 LDC.64 R12, c[0x0][0x398] ;  /* 0x0000e600ff0c8b82 */ /* 0x000e620000000a00 */
[-C--:B------:R-:W-:Y:S01]  /*1090*/  ISETP.GT.AND P1, PT, R7, R22.reuse, PT ;  /* 0x000000160700720c */ /* 0x080fe20003f24270 */
[----:B------:R-:W-:-:S03]  /*10a0*/  @!P0 IMAD R8, R19, R22, RZ ;  /* 0x0000001613088224 */ /* 0x000fc600078e02ff */
[----:B------:R-:W-:-:S03]  /*10b0*/  ISETP.LT.OR P1, PT, R18, 0x1, P1 ;  /* 0x000000011200780c */ /* 0x000fc60000f21670 */
[----:B------:R-:W2:Y:S01]  /*10c0*/  @!P0 LDC.64 R2, c[0x0][0x3a0] ;  /* 0x0000e800ff028b82 */ /* 0x000ea20000000a00 */
[----:B------:R-:W-:-:S04]  /*10d0*/  @!P0 IADD3 R24, P2, PT, R25, R8, RZ ;  /* 0x0000000819188210 */ /* 0x000fc80007f5e0ff */
[----:B------:R-:W-:-:S03]  /*10e0*/  @!P0 LEA.HI.X.SX32 R9, R8, RZ, 0x1, P2 ;  /* 0x000000ff08098211 */ /* 0x000fc600010f0eff */
[----:B------:R-:W3:Y:S01]  /*10f0*/  LDC.64 R6, c[0x0][0x3d8] ;  /* 0x0000f600ff067b82 */ /* 0x000ee20000000a00 */
[C---:B------:R-:W-:Y:S02]  /*1100*/  @!P0 SHF.L.U32 R25, R24.reuse, 0x2, RZ ;  /* 0x0000000218198819 */ /* 0x040fe400000006ff */
[----:B------:R-:W-:-:S05]  /*1110*/  @!P0 SHF.L.U64.HI R24, R24, 0x2, R9 ;  /* 0x0000000218188819 */ /* 0x000fca0000010209 */
[----:B------:R-:W4:Y:S01]  /*1120*/  @!P1 LDC.64 R8, c[0x0][0x398] ;  /* 0x0000e600ff089b82 */ /* 0x000f220000000a00 */
[----:B-1----:R-:W-:-:S07]  /*1130*/  @!P0 IADD3 R12, P2, PT, R25, R12, RZ ;  /* 0x0000000c190c8210 */ /* 0x002fce0007f5e0ff */
[----:B------:R-:W1:Y:S01]  /*1140*/  @!P1 LDC.64 R10, c[0x0][0x3a0] ;  /* 0x0000e800ff0a9b82 */ /* 0x000e620000000a00 */
[----:B------:R-:W-:Y:S02]  /*1150*/  @!P0 IADD3.X R13, PT, PT, R24, R13, RZ, P2, !PT ;  /* 0x0000000d180d8210 */ /* 0x000fe400017fe4ff */
[----:B--2---:R-:W-:Y:S01]  /*1160*/  @!P0 IADD3 R2, P2, PT, R25, R2, RZ ;  /* 0x0000000219028210 */ /* 0x004fe20007f5e0ff */
[----:B------:R-:W-:Y:S02]  /*1170*/  @!P1 IMAD R25, R19, R22, R22 ;  /* 0x0000001613199224 */ /* 0x000fe400078e0216 */
[--C-:B0-----:R-:W-:Y:S01]  /*1180*/  IMAD.WIDE R14, R15, 0x4, R4.reuse ;  /* 0x000000040f0e7825 */ /* 0x101fe200078e0204 */
[----:B------:R-:W2:Y:S03]  /*1190*/  @!P0 LDG.E R12, desc[UR20][R12.64+-0x4] ;  /* 0xfffffc140c0c8981 */ /* 0x000ea6000c1e1900 */
[----:B------:R-:W-:-:S02]  /*11a0*/  IMAD.WIDE R16, R17, 0x4, R4 ;  /* 0x0000000411107825 */ /* 0x000fc400078e0204 */
[----:B------:R0:W5:Y:S02]  /*11b0*/  LDG.E R14, desc[UR20][R14.64] ;  /* 0x000000140e0e7981 */ /* 0x000164000c1e1900 */
[----:B------:R-:W-:Y:S01]  /*11c0*/  @!P0 IMAD.X R3, R24, 0x1, R3, P2 ;  /* 0x0000000118038824 */ /* 0x000fe200010e0603 */
[----:B------:R-:W-:Y:S01]  /*11d0*/  @!P1 IADD3 R18, P2, PT, R18, R25, RZ ;  /* 0x0000001912129210 */ /* 0x000fe20007f5e0ff */
[--C-:B------:R-:W-:Y:S01]  /*11e0*/  IMAD.WIDE R22, R23, 0x4, R4.reuse ;  /* 0x0000000417167825 */ /* 0x100fe200078e0204 */
[----:B------:R-:W5:Y:S02]  /*11f0*/  LDG.E R17, desc[UR20][R16.64] ;  /* 0x0000001410117981 */ /* 0x000f64000c1e1900 */
[----:B------:R-:W-:Y:S01]  /*1200*/  @!P1 LEA.HI.X.SX32 R25, R25, RZ, 0x1, P2 ;  /* 0x000000ff19199211 */ /* 0x000fe200010f0eff */
[----:B------:R-:W-:Y:S01]  /*1210*/  IMAD.WIDE R4, R21, 0x4, R4 ;  /* 0x0000000415047825 */ /* 0x000fe200078e0204 */
[C---:B------:R-:W-:Y:S01]  /*1220*/  @!P1 SHF.L.U32 R21, R18.reuse, 0x2, RZ ;  /* 0x0000000212159819 */ /* 0x040fe200000006ff */
[----:B------:R-:W2:Y:S02]  /*1230*/  LDG.E R22, desc[UR20][R22.64] ;  /* 0x0000001416167981 */ /* 0x000ea4000c1e1900 */
[----:B---3--:R-:W-:Y:S01]  /*1240*/  IMAD.WIDE.U32 R6, R19, 0x4, R6 ;  /* 0x0000000413067825 */ /* 0x008fe200078e0006 */
[----:B------:R-:W-:Y:S01]  /*1250*/  @!P1 SHF.L.U64.HI R18, R18, 0x2, R25 ;  /* 0x0000000212129819 */ /* 0x000fe20000010219 */
[----:B------:R-:W2:Y:S01]  /*1260*/  LDG.E R5, desc[UR20][R4.64] ;  /* 0x0000001404057981 */ /* 0x000ea2000c1e1900 */
[----:B----4-:R-:W-:-:S02]  /*1270*/  @!P1 IADD3 R8, P2, PT, R21, R8, RZ ;  /* 0x0000000815089210 */ /* 0x010fc40007f5e0ff */
[----:B-1----:R-:W-:Y:S01]  /*1280*/  @!P1 IADD3 R10, P3, PT, R21, R10, RZ ;  /* 0x0000000a150a9210 */ /* 0x002fe20007f7e0ff */
[----:B------:R-:W3:Y:S01]  /*1290*/  @!P0 LDG.E R13, desc[UR20][R6.64] ;  /* 0x00000014060d8981 */ /* 0x000ee2000c1e1900 */
[C---:B------:R-:W-:Y:S02]  /*12a0*/  @!P1 IADD3.X R9, PT, PT, R18.reuse, R9, RZ, P2, !PT ;  /* 0x0000000912099210 */ /* 0x040fe400017fe4ff */
[----:B------:R-:W-:Y:S01]  /*12b0*/  @!P1 IADD3.X R11, PT, PT, R18, R11, RZ, P3, !PT ;  /* 0x0000000b120b9210 */ /* 0x000fe20001ffe4ff */
[----:B------:R-:W4:Y:S04]  /*12c0*/  @!P0 LDG.E R2, desc[UR20][R2.64+-0x4] ;  /* 0xfffffc1402028981 */ /* 0x000f28000c1e1900 */
[----:B------:R-:W4:Y:S04]  /*12d0*/  LDG.E R16, desc[UR20][R6.64+0x4] ;  /* 0x0000041406107981 */ /* 0x000f28000c1e1900 */
[----:B------:R-:W4:Y:S04]  /*12e0*/  @!P1 LDG.E R8, desc[UR20][R8.64+-0x4] ;  /* 0xfffffc1408089981 */ /* 0x000f28000c1e1900 */
[----:B------:R-:W4:Y:S01]  /*12f0*/  @!P1 LDG.E R10, desc[UR20][R10.64+-0x4] ;  /* 0xfffffc140a0a9981 */ /* 0x000f22000c1e1900 */
[----:B0-----:R-:W-:-:S02]  /*1300*/  MOV R15, RZ ;  /* 0x000000ff000f7202 */ /* 0x001fc40000000f00 */
[----:B------:R-:W-:Y:S01]  /*1310*/  IADD3 R19, PT, PT, R19, 0x2, RZ ;  /* 0x0000000213137810 */ /* 0x000fe20007ffe0ff */
[----:B-----5:R-:W-:Y:S01]  /*1320*/  FMUL R14, R14, R17 ;  /* 0x000000110e0e7220 */ /* 0x020fe20000400000 */
[----:B--2---:R-:W-:-:S03]  /*1330*/  FMUL R5, R22, R5 ;  /* 0x0000000516057220 */ /* 0x004fc60000400000 */
[----:B---3--:R-:W-:Y:S01]  /*1340*/  @!P0 FMUL R17, R14, R13 ;  /* 0x0000000d0e118220 */ /* 0x008fe20000400000 */
[----:B------:R-:W-:-:S03]  /*1350*/  IMAD.MOV.U32 R13, RZ, RZ, RZ ;  /* 0x000000ffff0d7224 */ /* 0x000fc600078e00ff */
[C---:B------:R-:W-:Y:S01]  /*1360*/  @!P0 FMUL R13, R17.reuse, R12 ;  /* 0x0000000c110d8220 */ /* 0x040fe20000400000 */
[----:B----4-:R-:W-:Y:S01]  /*1370*/  @!P0 FMUL R15, R17, R2 ;  /* 0x00000002110f8220 */ /* 0x010fe20000400000 */
[----:B------:R-:W-:Y:S01]  /*1380*/  CS2R R2, SRZ ;  /* 0x0000000000027805 */ /* 0x000fe2000001ff00 */
[----:B------:R-:W-:Y:S01]  /*1390*/  FMUL R5, R5, R16 ;  /* 0x0000001005057220 */ /* 0x000fe20000400000 */
[----:B------:R-:W-:Y:S01]  /*13a0*/  FADD R13, R20, R13 ;  /* 0x0000000d140d7221 */ /* 0x000fe20000000000 */
[----:B------:R-:W-:Y:S02]  /*13b0*/  FADD R26, R26, R15 ;  /* 0x0000000f1a1a7221 */ /* 0x000fe40000000000 */
[C---:B------:R-:W-:Y:S01]  /*13c0*/  @!P1 FMUL R2, R5.reuse, R8 ;  /* 0x0000000805029220 */ /* 0x040fe20000400000 */
[----:B------:R-:W-:-:S03]  /*13d0*/  @!P1 FMUL R3, R5, R10 ;  /* 0x0000000a05039220 */ /* 0x000fc60000400000 */
[----:B------:R-:W-:Y:S01]  /*13e0*/  FADD R20, R13, R2 ;  /* 0x000000020d147221 */ /* 0x000fe20000000000 */
[----:B------:R-:W-:-:S07]  /*13f0*/  FADD R26, R26, R3 ;  /* 0x000000031a1a7221 */ /* 0x000fce0000000000 */
.L_x_3:
[----:B------:R-:W-:Y:S05]  /*1400*/  BRA.U UP1, `(.L_x_0) ;  /* 0x0000000101c47547 */ /* 0x000fea000b800000 */
[----:B------:R-:W0:Y:S08]  /*1410*/  LDC.64 R2, c[0x0][0x3a8] ;  /* 0x0000ea00ff027b82 */ /* 0x000e300000000a00 */
[----:B------:R-:W1:Y:S08]  /*1420*/  LDC.64 R4, c[0x0][0x3b0] ;  /* 0x0000ec00ff047b82 */ /* 0x000e700000000a00 */
[----:B------:R-:W2:Y:S01]  /*1430*/  LDC.64 R12, c[0x0][0x3b8] ;  /* 0x0000ee00ff0c7b82 */ /* 0x000ea20000000a00 */
[----:B0-----:R-:W-:-:S07]  /*1440*/  IMAD.WIDE.U32 R2, R19, 0x4, R2 ;  /* 0x0000000413027825 */ /* 0x001fce00078e0002 */
[----:B------:R-:W0:Y:S01]  /*1450*/  LDC.64 R10, c[0x0][0x3d0] ;  /* 0x0000f400ff0a7b82 */ /* 0x000e220000000a00 */
[----:B------:R-:W3:Y:S01]  /*1460*/  LDG.E R2, desc[UR20][R2.64] ;  /* 0x0000001402027981 */ /* 0x000ee2000c1e1900 */
[----:B-1----:R-:W-:-:S06]  /*1470*/  IMAD.WIDE.U32 R4, R19, 0x4, R4 ;  /* 0x0000000413047825 */ /* 0x002fcc00078e0004 */
[----:B------:R-:W4:Y:S01]  /*1480*/  LDG.E R4, desc[UR20][R4.64] ;  /* 0x0000001404047981 */ /* 0x000f22000c1e1900 */
[----:B---3--:R-:W-:-:S05]  /*1490*/  IADD3 R7, PT, PT, R2, -0x1, RZ ;  /* 0xffffffff02077810 */ /* 0x008fca0007ffe0ff */
[----:B------:R-:W-:Y:S02]  /*14a0*/  IMAD R15, R7, UR4, R0 ;  /* 0x00000004070f7c24 */ /* 0x000fe4000f8e0200 */
[----:B------:R-:W1:Y:S01]  /*14b0*/  LDC.64 R6, c[0x0][0x3d8] ;  /* 0x0000f600ff067b82 */ /* 0x000e620000000a00 */
[----:B----4-:R-:W-:-:S04]  /*14c0*/  VIADD R9, R4, 0xffffffff ;  /* 0xffffffff04097836 */ /* 0x010fc80000000000 */
[----:B------:R-:W-:Y:S01]  /*14d0*/  IMAD R17, R9, UR4, R0 ;  /* 0x0000000409117c24 */ /* 0x000fe2000f8e0200 */
[----:B------:R-:W3:Y:S01]  /*14e0*/  LDCU UR4, c[0x0][0x390] ;  /* 0x00007200ff0477ac */ /* 0x000ee20008000800 */
[----:B--2---:R-:W-:-:S04]  /*14f0*/  IMAD.WIDE R8, R15, 0x4, R12 ;  /* 0x000000040f087825 */ /* 0x004fc800078e020c */
[----:B------:R-:W-:Y:S02]  /*1500*/  IMAD.WIDE R12, R17, 0x4, R12 ;  /* 0x00000004110c7825 */ /* 0x000fe400078e020c */
[----:B------:R-:W2:Y:S04]  /*1510*/  LDG.E R8, desc[UR20][R8.64] ;  /* 0x0000001408087981 */ /* 0x000ea8000c1e1900 */
[----:B------:R-:W2:Y:S01]  /*1520*/  LDG.E R13, desc[UR20][R12.64] ;  /* 0x000000140c0d7981 */ /* 0x000ea2000c1e1900 */
[----:B-1----:R-:W-:-:S06]  /*1530*/  IMAD.WIDE.U32 R6, R19, 0x4, R6 ;  /* 0x0000000413067825 */ /* 0x002fcc00078e0006 */
[----:B------:R-:W4:Y:S01]  /*1540*/  LDG.E R7, desc[UR20][R6.64] ;  /* 0x0000001406077981 */ /* 0x000f22000c1e1900 */
[----:B--2---:R-:W-:-:S04]  /*1550*/  IADD3 R21, PT, PT, R8, R13, RZ ;  /* 0x0000000d08157210 */ /* 0x004fc80007ffe0ff */
[----:B------:R-:W-:-:S04]  /*1560*/  IADD3 R2, PT, PT, R21, -0x1, RZ ;  /* 0xffffffff15027810 */ /* 0x000fc80007ffe0ff */
[----:B---3--:R-:W-:-:S04]  /*1570*/  ISETP.GT.AND P0, PT, R2, UR4, PT ;  /* 0x0000000402007c0c */ /* 0x008fc8000bf04270 */
[----:B------:R-:W-:-:S13]  /*1580*/  ISETP.LT.OR P0, PT, R21, 0x1, P0 ;  /* 0x000000011500780c */ /* 0x000fda0000701670 */
[----:B------:R-:W1:Y:S08]  /*1590*/  @!P0 LDC.64 R2, c[0x0][0x398] ;  /* 0x0000e600ff028b82 */ /* 0x000e700000000a00 */
[----:B------:R-:W2:Y:S01]  /*15a0*/  @!P0 LDC.64 R4, c[0x0][0x3a0] ;  /* 0x0000e800ff048b82 */ /* 0x000ea20000000a00 */
[----:B------:R-:W-:Y:S02]  /*15b0*/  @!P0 IMAD R14, R19, UR4, RZ ;  /* 0x00000004130e8c24 */ /* 0x000fe4000f8e02ff */
[----:B0-----:R-:W-:-:S03]  /*15c0*/  IMAD.WIDE R8, R15, 0x4, R10 ;  /* 0x000000040f087825 */ /* 0x001fc600078e020a */
[----:B------:R-:W-:Y:S01]  /*15d0*/  @!P0 IADD3 R12, P1, PT, R21, R14, RZ ;  /* 0x0000000e150c8210 */ /* 0x000fe20007f3e0ff */
[----:B------:R-:W-:Y:S02]  /*15e0*/  IMAD.WIDE R10, R17, 0x4, R10 ;  /* 0x00000004110a7825 */ /* 0x000fe400078e020a */
[----:B------:R0:W3:Y:S01]  /*15f0*/  LDG.E R8, desc[UR20][R8.64] ;  /* 0x0000001408087981 */ /* 0x0000e2000c1e1900 */
[----:B------:R-:W-:Y:S02]  /*1600*/  @!P0 LEA.HI.X.SX32 R15, R14, RZ, 0x1, P1 ;  /* 0x000000ff0e0f8211 */ /* 0x000fe400008f0eff */
[C---:B------:R-:W-:Y:S01]  /*1610*/  @!P0 SHF.L.U32 R13, R12.reuse, 0x2, RZ ;  /* 0x000000020c0d8819 */ /* 0x040fe200000006ff */
[----:B------:R-:W3:Y:S01]  /*1620*/  LDG.E R11, desc[UR20][R10.64] ;  /* 0x000000140a0b7981 */ /* 0x000ee2000c1e1900 */
[----:B------:R-:W-:Y:S02]  /*1630*/  @!P0 SHF.L.U64.HI R12, R12, 0x2, R15 ;  /* 0x000000020c0c8819 */ /* 0x000fe4000001020f */
[----:B-1----:R-:W-:-:S02]  /*1640*/  @!P0 IADD3 R2, P1, PT, R13, R2, RZ ;  /* 0x000000020d028210 */ /* 0x002fc40007f3e0ff */
[----:B--2---:R-:W-:-:S03]  /*1650*/  @!P0 IADD3 R4, P2, PT, R13, R4, RZ ;  /* 0x000000040d048210 */ /* 0x004fc60007f5e0ff */
[C---:B------:R-:W-:Y:S01]  /*1660*/  @!P0 IMAD.X R3, R12.reuse, 0x1, R3, P1 ;  /* 0x000000010c038824 */ /* 0x040fe200008e0603 */
[----:B------:R-:W-:-:S04]  /*1670*/  @!P0 IADD3.X R5, PT, PT, R12, R5, RZ, P2, !PT ;  /* 0x000000050c058210 */ /* 0x000fc800017fe4ff */
[----:B------:R-:W2:Y:S04]  /*1680*/  @!P0 LDG.E R2, desc[UR20][R2.64+-0x4] ;  /* 0xfffffc1402028981 */ /* 0x000ea8000c1e1900 */
[----:B------:R-:W5:Y:S01]  /*1690*/  @!P0 LDG.E R4, desc[UR20][R4.64+-0x4] ;  /* 0xfffffc1404048981 */ /* 0x000f62000c1e1900 */
[----:B0-----:R-:W-:Y:S01]  /*16a0*/  HFMA2 R9, -RZ, RZ, 0, 0 ;  /* 0x00000000ff097431 */ /* 0x001fe200000001ff */
[----:B------:R-:W-:Y:S01]  /*16b0*/  MOV R13, RZ ;  /* 0x000000ff000d7202 */ /* 0x000fe20000000f00 */
[----:B---3--:R-:W-:-:S04]  /*16c0*/  FMUL R12, R8, R11 ;  /* 0x0000000b080c7220 */ /* 0x008fc80000400000 */
[----:B----4-:R-:W-:-:S04]  /*16d0*/  FMUL R15, R12, R7 ;  /* 0x000000070c0f7220 */ /* 0x010fc80000400000 */
[C---:B--2---:R-:W-:Y:S01]  /*16e0*/  @!P0 FMUL R9, R15.reuse, R2 ;  /* 0x000000020f098220 */ /* 0x044fe20000400000 */
[----:B-----5:R-:W-:-:S03]  /*16f0*/  @!P0 FMUL R13, R15, R4 ;  /* 0x000000040f0d8220 */ /* 0x020fc60000400000 */
[----:B------:R-:W-:Y:S01]  /*1700*/  FADD R20, R20, R9 ;  /* 0x0000000914147221 */ /* 0x000fe20000000000 */
[----:B------:R-:W-:-:S07]  /*1710*/  FADD R26, R26, R13 ;  /* 0x0000000d1a1a7221 */ /* 0x000fce0000000000 */
.L_x_0:
[----:B------:R-:W0:Y:S08]  /*1720*/  LDC.64 R2, c[0x0][0x380] ;  /* 0x0000e000ff027b82 */ /* 0x000e300000000a00 */
[----:B------:R-:W1:Y:S01]  /*1730*/  LDC.64 R4, c[0x0][0x388] ;  /* 0x0000e200ff047b82 */ /* 0x000e620000000a00 */
[----:B0-----:R-:W-:-:S05]  /*1740*/  IMAD.WIDE R2, R0, 0x4, R2 ;  /* 0x0000000400027825 */ /* 0x001fca00078e0202 */
[----:B------:R-:W-:Y:S01]  /*1750*/  STG.E desc[UR20][R2.64], R20 ;  /* 0x0000001402007986 */ /* 0x000fe2000c101914 */
[----:B-1----:R-:W-:-:S05]  /*1760*/  IMAD.WIDE R4, R0, 0x4, R4 ;  /* 0x0000000400047825 */ /* 0x002fca00078e0204 */
[----:B------:R-:W-:Y:S01]  /*1770*/  STG.E desc[UR20][R4.64], R26 ;  /* 0x0000001a04007986 */ /* 0x000fe2000c101914 */
[----:B------:R-:W-:Y:S05]  /*1780*/  EXIT ;  /* 0x000000000000794d */ /* 0x000fea0003800000 */
.L_x_4:
[----:B------:R-:W-:-:S00]  /*1790*/  BRA `(.L_x_4) ;  /* 0xfffffffc00fc7947 */ /* 0x000fc0000383ffff */
[----:B------:R-:W-:-:S00]  /*17a0*/  NOP ;  /* 0x0000000000007918 */ /* 0x000fc00000000000 */
        /* <DEDUP_REMOVED lines=13> */
.L_x_5:


//--------------------- .nv.shared.reserved.0     --------------------------
	.section	.nv.shared.reserved.0,"aw",@nobits
	.weak		__nv_reservedSMEM_offset_0_alias
	.size		__nv_reservedSMEM_offset_0_alias, 0, 64
	.other		__nv_reservedSMEM_offset_0_alias,@"STO_CUDA_RESERVED_SHARED STV_DEFAULT"
__nv_reservedSMEM_offset_0_alias:
	.zero		0
	.zero		64


//--------------------- .nv.constant0._Z7gpu_tfmPfS_iiPKfS1_PKiS3_S3_iiiiS1_S1_ --------------------------
	.section	.nv.constant0._Z7gpu_tfmPfS_iiPKfS1_PKiS3_S3_iiiiS1_S1_,"a",@progbits
	.sectionflags	@""
	.align	4
.nv.constant0._Z7gpu_tfmPfS_iiPKfS1_PKiS3_S3_iiiiS1_S1_:
	.zero		992


//--------------------- SYMBOLS --------------------------

	.type		.nv.reservedSmem.offset0,@object
	.size		.nv.reservedSmem.offset0,0x4
